// auto-generated by cutlass_sweep.gemm — config: {"arch": "sm_90", "cluster_m": 2, "cluster_n": 1, "dtype": "int8", "dtype_b": "int8", "layout": "nt", "stages": 0, "tile_k": 128, "tile_m": 128, "tile_n": 384}
#include "cutlass/cutlass.h"
#include "cutlass/gemm/collective/collective_builder.hpp"
#include "cutlass/gemm/device/gemm_universal_adapter.h"
#include "cutlass/gemm/kernel/gemm_universal.hpp"
#include "cutlass/epilogue/collective/collective_builder.hpp"

using ElemA = int8_t;
using ElemB = int8_t;
using ElemCD = int8_t;
using Acc  = int32_t;
using TileShape    = cute::Shape<cute::_128, cute::_384, cute::_128>;
using ClusterShape = cute::Shape<cute::_2, cute::_1, cute::_1>;

using CollectiveEpilogue = typename cutlass::epilogue::collective::CollectiveBuilder<
    cutlass::arch::Sm90, cutlass::arch::OpClassTensorOp,
    TileShape, ClusterShape,
    cutlass::epilogue::collective::EpilogueTileAuto,
    Acc, Acc,
    ElemCD, cutlass::layout::RowMajor, 128 / cutlass::sizeof_bits<ElemCD>::value,
    ElemCD, cutlass::layout::RowMajor, 128 / cutlass::sizeof_bits<ElemCD>::value,
    cutlass::epilogue::collective::EpilogueScheduleAuto
  >::CollectiveOp;

using CollectiveMainloop = typename cutlass::gemm::collective::CollectiveBuilder<
    cutlass::arch::Sm90, cutlass::arch::OpClassTensorOp,
    ElemA, cutlass::layout::RowMajor, 128 / cutlass::sizeof_bits<ElemA>::value,
    ElemB, cutlass::layout::ColumnMajor, 128 / cutlass::sizeof_bits<ElemB>::value,
    Acc,
    TileShape, ClusterShape,
    cutlass::gemm::collective::StageCountAutoCarveout<static_cast<int>(sizeof(typename CollectiveEpilogue::SharedStorage))>,
    cutlass::gemm::collective::KernelScheduleAuto
  >::CollectiveOp;

using GemmKernel = cutlass::gemm::kernel::GemmUniversal<
    cute::Shape<int,int,int,int>,
    CollectiveMainloop,
    CollectiveEpilogue
>;
using Gemm = cutlass::gemm::device::GemmUniversalAdapter<GemmKernel>;

// Force the device kernel symbol into the cubin without needing a host main.
auto* _anchor = &cutlass::device_kernel<GemmKernel>;


// ===== COMPILED SASS (sm_90a) =====

	.target	sm_90a

	.elftype	@"ET_EXEC"


//--------------------- .note.nv.tkinfo           --------------------------
	.section	.note.nv.tkinfo,"",@"SHT_NOTE"
	.sectionflags	@"SHF_NOTE_NV_TKINFO"
	.tkinfo
        /*0018*/ 	.word	0x00000002
        /*0030*/ 	.string	""
        /*0030*/ 	.string	"ptxas"
        /*0030*/ 	.string	"Cuda compilation tools, release 13.0, V13.0.88"
        /*0030*/ 	.string	"Build cuda_13.0.r13.0/compiler.36424714_0"
        /*0030*/ 	.string	"-arch sm_90a -m 64 "



//--------------------- .note.nv.cuinfo           --------------------------
	.section	.note.nv.cuinfo,"",@"SHT_NOTE"
	.sectionflags	@"SHF_NOTE_NV_CUINFO"
        /*0018*/ 	.short	0x0002
        /*001a*/ 	.short	0x005a
        /*001c*/ 	.short	0x0082
	.zero		2


//--------------------- .nv.info                  --------------------------
	.section	.nv.info,"",@"SHT_CUDA_INFO"
	.align	4


	//----- nvinfo : EIATTR_REGCOUNT
	.align		4
        /*0000*/ 	.byte	0x04, 0x2f
        /*0002*/ 	.short	(.L_15 - .L_14)
	.align		4
.L_14:
        /*0004*/ 	.word	index@(_ZN7cutlass13device_kernelINS_4gemm6kernel13GemmUniversalIN4cute5tupleIJiiiiEEENS1_10collective13CollectiveMmaINS1_34MainloopSm90TmaGmmaWarpSpecializedILi3ENS5_IJNS4_1CILi2EEENSA_ILi1EEESC_EEENS1_35KernelTmaWarpSpecializedCooperativeEEENS5_IJNSA_ILi128EEENSA_ILi384EEESG_EEEaNS5_IJlSC_lEEEaSJ_NS4_8TiledMMAINS4_8MMA_AtomIJNS4_4SM904GMMA27MMA_64x192x32_S32S8S8_SS_TNEEEENS4_6LayoutISD_NS5_IJSC_NSA_ILi0EEESR_EEEEENS5_IJNS4_10UnderscoreESU_SU_EEEEENS4_13SM90_TMA_LOADENS4_14ComposedLayoutINS4_7SwizzleILi3ELi4ELi3EEENS4_18smem_ptr_flag_bitsILi8EEENSQ_INS5_IJNSA_ILi8EEESG_EEENS5_IJSG_SC_EEEEEEEvNS4_8identityENS4_23SM90_TMA_LOAD_MULTICASTES17_vS18_EENS_8epilogue10collective6detail29Sm90TmaWarpSpecializedAdapterINS1C_15DefaultEpilogueIaSJ_SJ_NS1B_6thread17LinearCombinationIaLi1EiiLNS1G_9ScaleType4KindE0ELNS_15FloatRoundStyleE2EaEENS1_15EpilogueDefaultEEEEEvvEEEEvNT_6ParamsE)
        /*0008*/ 	.word	0x000000a8


	//----- nvinfo : EIATTR_FRAME_SIZE
	.align		4
.L_15:
        /*000c*/ 	.byte	0x04, 0x11
        /*000e*/ 	.short	(.L_17 - .L_16)
	.align		4
.L_16:
        /*0010*/ 	.word	index@(_ZN7cutlass13device_kernelINS_4gemm6kernel13GemmUniversalIN4cute5tupleIJiiiiEEENS1_10collective13CollectiveMmaINS1_34MainloopSm90TmaGmmaWarpSpecializedILi3ENS5_IJNS4_1CILi2EEENSA_ILi1EEESC_EEENS1_35KernelTmaWarpSpecializedCooperativeEEENS5_IJNSA_ILi128EEENSA_ILi384EEESG_EEEaNS5_IJlSC_lEEEaSJ_NS4_8TiledMMAINS4_8MMA_AtomIJNS4_4SM904GMMA27MMA_64x192x32_S32S8S8_SS_TNEEEENS4_6LayoutISD_NS5_IJSC_NSA_ILi0EEESR_EEEEENS5_IJNS4_10UnderscoreESU_SU_EEEEENS4_13SM90_TMA_LOADENS4_14ComposedLayoutINS4_7SwizzleILi3ELi4ELi3EEENS4_18smem_ptr_flag_bitsILi8EEENSQ_INS5_IJNSA_ILi8EEESG_EEENS5_IJSG_SC_EEEEEEEvNS4_8identityENS4_23SM90_TMA_LOAD_MULTICASTES17_vS18_EENS_8epilogue10collective6detail29Sm90TmaWarpSpecializedAdapterINS1C_15DefaultEpilogueIaSJ_SJ_NS1B_6thread17LinearCombinationIaLi1EiiLNS1G_9ScaleType4KindE0ELNS_15FloatRoundStyleE2EaEENS1_15EpilogueDefaultEEEEEvvEEEEvNT_6ParamsE)
        /*0014*/ 	.word	0x00000008


	//----- nvinfo : EIATTR_MIN_STACK_SIZE
	.align		4
.L_17:
        /*0018*/ 	.byte	0x04, 0x12
        /*001a*/ 	.short	(.L_19 - .L_18)
	.align		4
.L_18:
        /*001c*/ 	.word	index@(_ZN7cutlass13device_kernelINS_4gemm6kernel13GemmUniversalIN4cute5tupleIJiiiiEEENS1_10collective13CollectiveMmaINS1_34MainloopSm90TmaGmmaWarpSpecializedILi3ENS5_IJNS4_1CILi2EEENSA_ILi1EEESC_EEENS1_35KernelTmaWarpSpecializedCooperativeEEENS5_IJNSA_ILi128EEENSA_ILi384EEESG_EEEaNS5_IJlSC_lEEEaSJ_NS4_8TiledMMAINS4_8MMA_AtomIJNS4_4SM904GMMA27MMA_64x192x32_S32S8S8_SS_TNEEEENS4_6LayoutISD_NS5_IJSC_NSA_ILi0EEESR_EEEEENS5_IJNS4_10UnderscoreESU_SU_EEEEENS4_13SM90_TMA_LOADENS4_14ComposedLayoutINS4_7SwizzleILi3ELi4ELi3EEENS4_18smem_ptr_flag_bitsILi8EEENSQ_INS5_IJNSA_ILi8EEESG_EEENS5_IJSG_SC_EEEEEEEvNS4_8identityENS4_23SM90_TMA_LOAD_MULTICASTES17_vS18_EENS_8epilogue10collective6detail29Sm90TmaWarpSpecializedAdapterINS1C_15DefaultEpilogueIaSJ_SJ_NS1B_6thread17LinearCombinationIaLi1EiiLNS1G_9ScaleType4KindE0ELNS_15FloatRoundStyleE2EaEENS1_15EpilogueDefaultEEEEEvvEEEEvNT_6ParamsE)
        /*0020*/ 	.word	0x00000008
.L_19:


//--------------------- .nv.compat                --------------------------
	.section	.nv.compat,"",@"SHT_CUDA_COMPAT_INFO"
	.align	4
        /*0000*/ 	.byte	0x02, 0x09, 0x01, 0x00, 0x02, 0x02, 0x04, 0x00, 0x02, 0x05, 0x05, 0x00, 0x03, 0x07, 0x01, 0x01
        /*0010*/ 	.byte	0x02, 0x03, 0x01, 0x00, 0x02, 0x06, 0x01, 0x00, 0x04, 0x0b, 0x08, 0x00, 0x00, 0x00, 0x00, 0x00
        /*0020*/ 	.byte	0x00, 0x00, 0x00, 0x00


//--------------------- .nv.info._ZN7cutlass13device_kernelINS_4gemm6kernel13GemmUniversalIN4cute5tupleIJiiiiEEENS1_10collective13CollectiveMmaINS1_34MainloopSm90TmaGmmaWarpSpecializedILi3ENS5_IJNS4_1CILi2EEENSA_ILi1EEESC_EEENS1_35KernelTmaWarpSpecializedCooperativeEEENS5_IJNSA_ILi128EEENSA_ILi384EEESG_EEEaNS5_IJlSC_lEEEaSJ_NS4_8TiledMMAINS4_8MMA_AtomIJNS4_4SM904GMMA27MMA_64x192x32_S32S8S8_SS_TNEEEENS4_6LayoutISD_NS5_IJSC_NSA_ILi0EEESR_EEEEENS5_IJNS4_10UnderscoreESU_SU_EEEEENS4_13SM90_TMA_LOADENS4_14ComposedLayoutINS4_7SwizzleILi3ELi4ELi3EEENS4_18smem_ptr_flag_bitsILi8EEENSQ_INS5_IJNSA_ILi8EEESG_EEENS5_IJSG_SC_EEEEEEEvNS4_8identityENS4_23SM90_TMA_LOAD_MULTICASTES17_vS18_EENS_8epilogue10collective6detail29Sm90TmaWarpSpecializedAdapterINS1C_15DefaultEpilogueIaSJ_SJ_NS1B_6thread17LinearCombinationIaLi1EiiLNS1G_9ScaleType4KindE0ELNS_15FloatRoundStyleE2EaEENS1_15EpilogueDefaultEEEEEvvEEEEvNT_6ParamsE --------------------------
	.section	.nv.info._ZN7cutlass13device_kernelINS_4gemm6kernel13GemmUniversalIN4cute5tupleIJiiiiEEENS1_10collective13CollectiveMmaINS1_34MainloopSm90TmaGmmaWarpSpecializedILi3ENS5_IJNS4_1CILi2EEENSA_ILi1EEESC_EEENS1_35KernelTmaWarpSpecializedCooperativeEEENS5_IJNSA_ILi128EEENSA_ILi384EEESG_EEEaNS5_IJlSC_lEEEaSJ_NS4_8TiledMMAINS4_8MMA_AtomIJNS4_4SM904GMMA27MMA_64x192x32_S32S8S8_SS_TNEEEENS4_6LayoutISD_NS5_IJSC_NSA_ILi0EEESR_EEEEENS5_IJNS4_10UnderscoreESU_SU_EEEEENS4_13SM90_TMA_LOADENS4_14ComposedLayoutINS4_7SwizzleILi3ELi4ELi3EEENS4_18smem_ptr_flag_bitsILi8EEENSQ_INS5_IJNSA_ILi8EEESG_EEENS5_IJSG_SC_EEEEEEEvNS4_8identityENS4_23SM90_TMA_LOAD_MULTICASTES17_vS18_EENS_8epilogue10collective6detail29Sm90TmaWarpSpecializedAdapterINS1C_15DefaultEpilogueIaSJ_SJ_NS1B_6thread17LinearCombinationIaLi1EiiLNS1G_9ScaleType4KindE0ELNS_15FloatRoundStyleE2EaEENS1_15EpilogueDefaultEEEEEvvEEEEvNT_6ParamsE,"",@"SHT_CUDA_INFO"
	.sectionflags	@""
	.align	4


	//----- nvinfo : EIATTR_CUDA_API_VERSION
	.align		4
        /*0000*/ 	.byte	0x04, 0x37
        /*0002*/ 	.short	(.L_21 - .L_20)
.L_20:
        /*0004*/ 	.word	0x00000082


	//----- nvinfo : EIATTR_KPARAM_INFO
	.align		4
.L_21:
        /*0008*/ 	.byte	0x04, 0x17
        /*000a*/ 	.short	(.L_23 - .L_22)
.L_22:
        /*000c*/ 	.word	0x00000000
        /*0010*/ 	.short	0x0000
        /*0012*/ 	.short	0x0070
        /*0014*/ 	.byte	0x00, 0xf0, 0x01, 0x10


	//----- nvinfo : EIATTR_SPARSE_MMA_MASK
	.align		4
.L_23:
        /*0018*/ 	.byte	0x03, 0x50
        /*001a*/ 	.short	0x0000


	//----- nvinfo : EIATTR_MAXREG_COUNT
	.align		4
        /*001c*/ 	.byte	0x03, 0x1b
        /*001e*/ 	.short	0x00a8


	//----- nvinfo : EIATTR_NUM_BARRIERS
	.align		4
        /*0020*/ 	.byte	0x02, 0x4c
        /*0022*/ 	.byte	0x01
	.zero		1


	//----- nvinfo : EIATTR_EXTERNS
	.align		4
        /*0024*/ 	.byte	0x04, 0x0f
        /*0026*/ 	.short	(.L_25 - .L_24)


	//   ....[0]....
	.align		4
.L_24:
        /*0028*/ 	.word	index@(__assertfail)


	//----- nvinfo : EIATTR_ANNOTATIONS
	.align		4
.L_25:
        /*002c*/ 	.byte	0x04, 0x55
        /*002e*/ 	.short	(.L_27 - .L_26)


	//   ....[0]....
.L_26:
        /*0030*/ 	.word	0x00000001
        /*0034*/ 	.byte	0xa0, 0x09, 0x00, 0x00, 0x01, 0x00, 0x00, 0x00, 0xb0, 0x0e, 0x00, 0x00, 0x01, 0x00, 0x00, 0x00
        /*0044*/ 	.byte	0x90, 0x20, 0x00, 0x00, 0x01, 0x00, 0x00, 0x00, 0x90, 0xc2, 0x00, 0x00, 0x01, 0x00, 0x00, 0x00
        /*0054*/ 	.byte	0x70, 0xc8, 0x00, 0x00


	//----- nvinfo : EIATTR_MERCURY_ISA_VERSION
	.align		4
.L_27:
        /*0058*/ 	.byte	0x03, 0x5f
        /*005a*/ 	.short	0x0101


	//----- nvinfo : EIATTR_INT_WARP_WIDE_INSTR_OFFSETS
	.align		4
        /*005c*/ 	.byte	0x04, 0x31
        /*005e*/ 	.short	(.L_29 - .L_28)


	//   ....[0]....
.L_28:
        /*0060*/ 	.word	0x00000460


	//   ....[1]....
        /*0064*/ 	.word	0x00000480


	//   ....[2]....
        /*0068*/ 	.word	0x00000640


	//----- nvinfo : EIATTR_COOP_GROUP_MASK_REGIDS
	.align		4
.L_29:
        /*006c*/ 	.byte	0x04, 0x29
        /*006e*/ 	.short	(.L_31 - .L_30)


	//   ....[0]....
.L_30:
        /*0070*/ 	.word	0xffffffff


	//   ....[1]....
        /*0074*/ 	.word	0xffffffff


	//   ....[2]....
        /*0078*/ 	.word	0xffffffff


	//   ....[3]....
        /*007c*/ 	.word	0xffffffff


	//   ....[4]....
        /*0080*/ 	.word	0xffffffff


	//   ....[5]....
        /*0084*/ 	.word	0xffffffff


	//----- nvinfo : EIATTR_COOP_GROUP_INSTR_OFFSETS
	.align		4
.L_31:
        /*0088*/ 	.byte	0x04, 0x28
        /*008a*/ 	.short	(.L_33 - .L_32)


	//   ....[0]....
.L_32:
        /*008c*/ 	.word	0x00000070


	//   ....[1]....
        /*0090*/ 	.word	0x00000080


	//   ....[2]....
        /*0094*/ 	.word	0x00000140


	//   ....[3]....
        /*0098*/ 	.word	0x000002c0


	//   ....[4]....
        /*009c*/ 	.word	0x000007e0


	//   ....[5]....
        /*00a0*/ 	.word	0x00001280


	//----- nvinfo : EIATTR_REG_RECONFIG
	.align		4
.L_33:
        /*00a4*/ 	.byte	0x01, 0x54
	.zero		2


	//----- nvinfo : EIATTR_SYSCALL_OFFSETS
	.align		4
        /*00a8*/ 	.byte	0x04, 0x46
        /*00aa*/ 	.short	(.L_35 - .L_34)


	//   ....[0]....
.L_34:
        /*00ac*/ 	.word	0x00001430


	//----- nvinfo : EIATTR_MBARRIER_INSTR_OFFSETS
	.align		4
.L_35:
        /*00b0*/ 	.byte	0x04, 0x39
        /*00b2*/ 	.short	(.L_37 - .L_36)


	//   ....[0]....
.L_36:
        /*00b4*/ 	.word	0x00000240
        /*00b8*/ 	.word	0x000000ff
        /*00bc*/ 	.word	0x00000000
        /*00c0*/ 	.short	0x0100
        /*00c2*/ 	.byte	0x08
	.zero		1


	//   ....[1]....
        /*00c4*/ 	.word	0x00000250
        /*00c8*/ 	.word	0x000000ff
        /*00cc*/ 	.word	0x00000018
        /*00d0*/ 	.short	0x0100
        /*00d2*/ 	.byte	0x08
	.zero		1


	//   ....[2]....
        /*00d4*/ 	.word	0x00000260
        /*00d8*/ 	.word	0x000000ff
        /*00dc*/ 	.word	0x00000008
        /*00e0*/ 	.short	0x0100
        /*00e2*/ 	.byte	0x08
	.zero		1


	//   ....[3]....
        /*00e4*/ 	.word	0x00000270
        /*00e8*/ 	.word	0x000000ff
        /*00ec*/ 	.word	0x00000020
        /*00f0*/ 	.short	0x0100
        /*00f2*/ 	.byte	0x08
	.zero		1


	//   ....[4]....
        /*00f4*/ 	.word	0x00000280
        /*00f8*/ 	.word	0x000000ff
        /*00fc*/ 	.word	0x00000010
        /*0100*/ 	.short	0x0100
        /*0102*/ 	.byte	0x08
	.zero		1


	//   ....[5]....
        /*0104*/ 	.word	0x00000290
        /*0108*/ 	.word	0x000000ff
        /*010c*/ 	.word	0x00000028
        /*0110*/ 	.short	0x0100
        /*0112*/ 	.byte	0x08
	.zero		1


	//   ....[6]....
        /*0114*/ 	.word	0x000006d0
        /*0118*/ 	.word	0x000000ff
        /*011c*/ 	.word	0x00000040
        /*0120*/ 	.short	0x0100
        /*0122*/ 	.byte	0x06
	.zero		1


	//   ....[7]....
        /*0124*/ 	.word	0x00000770
        /*0128*/ 	.word	0x000000ff
        /*012c*/ 	.word	0x00000048
        /*0130*/ 	.short	0x0100
        /*0132*/ 	.byte	0x06
	.zero		1


	//   ....[8]....
        /*0134*/ 	.word	0x00001500
        /*0138*/ 	.word	0x00000003
        /*013c*/ 	.word	0x00000000
        /*0140*/ 	.short	0x010a
        /*0142*/ 	.byte	0x3f
	.zero		1


	//   ....[9]....
        /*0144*/ 	.word	0x00001540
        /*0148*/ 	.word	0x00000003
        /*014c*/ 	.word	0x00000000
        /*0150*/ 	.short	0x010a
        /*0152*/ 	.byte	0x3f
	.zero		1


	//   ....[10]....
        /*0154*/ 	.word	0x00001a50
        /*0158*/ 	.word	0x00000005
        /*015c*/ 	.word	0x00000000
        /*0160*/ 	.short	0x010a
        /*0162*/ 	.byte	0x3f
	.zero		1


	//   ....[11]....
        /*0164*/ 	.word	0x00001a90
        /*0168*/ 	.word	0x00000005
        /*016c*/ 	.word	0x00000000
        /*0170*/ 	.short	0x010a
        /*0172*/ 	.byte	0x3f
	.zero		1


	//   ....[12]....
        /*0174*/ 	.word	0x00001e30
        /*0178*/ 	.word	0x00000005
        /*017c*/ 	.word	0x00000000
        /*0180*/ 	.short	0x0101
        /*0182*/ 	.byte	0x3f
	.zero		1


	//   ....[13]....
        /*0184*/ 	.word	0x00002050
        /*0188*/ 	.word	0x00000003
        /*018c*/ 	.word	0x00000000
        /*0190*/ 	.short	0x0101
        /*0192*/ 	.byte	0x3f
	.zero		1


	//   ....[14]....
        /*0194*/ 	.word	0x0000d1c0
        /*0198*/ 	.word	0x00000014
        /*019c*/ 	.word	0x00000018
        /*01a0*/ 	.short	0x010a
        /*01a2*/ 	.byte	0x3f
	.zero		1


	//   ....[15]....
        /*01a4*/ 	.word	0x0000d540
        /*01a8*/ 	.word	0x00000005
        /*01ac*/ 	.word	0x00000048
        /*01b0*/ 	.short	0x0101
        /*01b2*/ 	.byte	0x3f
	.zero		1


	//   ....[16]....
        /*01b4*/ 	.word	0x0000dcc0
        /*01b8*/ 	.word	0x00000007
        /*01bc*/ 	.word	0x00000000
        /*01c0*/ 	.short	0x010a
        /*01c2*/ 	.byte	0x3f
	.zero		1


	//   ....[17]....
        /*01c4*/ 	.word	0x0000dd40
        /*01c8*/ 	.word	0x00000006
        /*01cc*/ 	.word	0x00000000
        /*01d0*/ 	.short	0x010a
        /*01d2*/ 	.byte	0x3f
	.zero		1


	//   ....[18]....
        /*01d4*/ 	.word	0x0000ddd0
        /*01d8*/ 	.word	0x00000003
        /*01dc*/ 	.word	0x00000000
        /*01e0*/ 	.short	0x010a
        /*01e2*/ 	.byte	0x3f
	.zero		1


	//   ....[19]....
        /*01e4*/ 	.word	0x0000de30
        /*01e8*/ 	.word	0x00000003
        /*01ec*/ 	.word	0x00000000
        /*01f0*/ 	.short	0x010a
        /*01f2*/ 	.byte	0x3f
	.zero		1


	//   ....[20]....
        /*01f4*/ 	.word	0x0000de80
        /*01f8*/ 	.word	0x00000005
        /*01fc*/ 	.word	0x00000000
        /*0200*/ 	.short	0x010a
        /*0202*/ 	.byte	0x3f
	.zero		1


	//   ....[21]....
        /*0204*/ 	.word	0x0000df50
        /*0208*/ 	.word	0x00000014
        /*020c*/ 	.word	0x00000018
        /*0210*/ 	.short	0x010a
        /*0212*/ 	.byte	0x3f
	.zero		1


	//   ....[22]....
        /*0214*/ 	.word	0x0000e020
        /*0218*/ 	.word	0x00000007
        /*021c*/ 	.word	0x00000000
        /*0220*/ 	.short	0x010a
        /*0222*/ 	.byte	0x3f
	.zero		1


	//   ....[23]....
        /*0224*/ 	.word	0x0000e070
        /*0228*/ 	.word	0x00000006
        /*022c*/ 	.word	0x00000000
        /*0230*/ 	.short	0x010a
        /*0232*/ 	.byte	0x3f
	.zero		1


	//----- nvinfo : EIATTR_NUM_MBARRIERS
	.align		4
.L_37:
        /*0234*/ 	.byte	0x03, 0x38
        /*0236*/ 	.short	0x0008


	//----- nvinfo : EIATTR_EXIT_INSTR_OFFSETS
	.align		4
        /*0238*/ 	.byte	0x04, 0x1c
        /*023a*/ 	.short	(.L_39 - .L_38)


	//   ....[0]....
.L_38:
        /*023c*/ 	.word	0x00000940


	//   ....[1]....
        /*0240*/ 	.word	0x000011a0


	//   ....[2]....
        /*0244*/ 	.word	0x0000c8a0


	//   ....[3]....
        /*0248*/ 	.word	0x0000ce30


	//   ....[4]....
        /*024c*/ 	.word	0x0000de20


	//----- nvinfo : EIATTR_MAX_THREADS
	.align		4
.L_39:
        /*0250*/ 	.byte	0x04, 0x05
        /*0252*/ 	.short	(.L_41 - .L_40)
.L_40:
        /*0254*/ 	.word	0x00000180
        /*0258*/ 	.word	0x00000001
        /*025c*/ 	.word	0x00000001


	//----- nvinfo : EIATTR_CRS_STACK_SIZE
	.align		4
.L_41:
        /*0260*/ 	.byte	0x04, 0x1e
        /*0262*/ 	.short	(.L_43 - .L_42)
.L_42:
        /*0264*/ 	.word	0x00000000


	//----- nvinfo : EIATTR_CBANK_PARAM_SIZE
	.align		4
.L_43:
        /*0268*/ 	.byte	0x03, 0x19
        /*026a*/ 	.short	0x0470


	//----- nvinfo : EIATTR_PARAM_CBANK
	.align		4
        /*026c*/ 	.byte	0x04, 0x0a
        /*026e*/ 	.short	(.L_45 - .L_44)
	.align		4
.L_44:
        /*0270*/ 	.word	index@(.nv.constant0._ZN7cutlass13device_kernelINS_4gemm6kernel13GemmUniversalIN4cute5tupleIJiiiiEEENS1_10collective13CollectiveMmaINS1_34MainloopSm90TmaGmmaWarpSpecializedILi3ENS5_IJNS4_1CILi2EEENSA_ILi1EEESC_EEENS1_35KernelTmaWarpSpecializedCooperativeEEENS5_IJNSA_ILi128EEENSA_ILi384EEESG_EEEaNS5_IJlSC_lEEEaSJ_NS4_8TiledMMAINS4_8MMA_AtomIJNS4_4SM904GMMA27MMA_64x192x32_S32S8S8_SS_TNEEEENS4_6LayoutISD_NS5_IJSC_NSA_ILi0EEESR_EEEEENS5_IJNS4_10UnderscoreESU_SU_EEEEENS4_13SM90_TMA_LOADENS4_14ComposedLayoutINS4_7SwizzleILi3ELi4ELi3EEENS4_18smem_ptr_flag_bitsILi8EEENSQ_INS5_IJNSA_ILi8EEESG_EEENS5_IJSG_SC_EEEEEEEvNS4_8identityENS4_23SM90_TMA_LOAD_MULTICASTES17_vS18_EENS_8epilogue10collective6detail29Sm90TmaWarpSpecializedAdapterINS1C_15DefaultEpilogueIaSJ_SJ_NS1B_6thread17LinearCombinationIaLi1EiiLNS1G_9ScaleType4KindE0ELNS_15FloatRoundStyleE2EaEENS1_15EpilogueDefaultEEEEEvvEEEEvNT_6ParamsE)
        /*0274*/ 	.short	0x0210
        /*0276*/ 	.short	0x0470


	//----- nvinfo : EIATTR_SW_WAR
	.align		4
.L_45:
        /*0278*/ 	.byte	0x04, 0x36
        /*027a*/ 	.short	(.L_47 - .L_46)
.L_46:
        /*027c*/ 	.word	0x00000008
.L_47:


//--------------------- .nv.callgraph             --------------------------
	.section	.nv.callgraph,"",@"SHT_CUDA_CALLGRAPH"
	.align	4
	.sectionentsize	8
	.align		4
        /*0000*/ 	.word	0x00000000
	.align		4
        /*0004*/ 	.word	0xffffffff
	.align		4
        /*0008*/ 	.word	index@(_ZN7cutlass13device_kernelINS_4gemm6kernel13GemmUniversalIN4cute5tupleIJiiiiEEENS1_10collective13CollectiveMmaINS1_34MainloopSm90TmaGmmaWarpSpecializedILi3ENS5_IJNS4_1CILi2EEENSA_ILi1EEESC_EEENS1_35KernelTmaWarpSpecializedCooperativeEEENS5_IJNSA_ILi128EEENSA_ILi384EEESG_EEEaNS5_IJlSC_lEEEaSJ_NS4_8TiledMMAINS4_8MMA_AtomIJNS4_4SM904GMMA27MMA_64x192x32_S32S8S8_SS_TNEEEENS4_6LayoutISD_NS5_IJSC_NSA_ILi0EEESR_EEEEENS5_IJNS4_10UnderscoreESU_SU_EEEEENS4_13SM90_TMA_LOADENS4_14ComposedLayoutINS4_7SwizzleILi3ELi4ELi3EEENS4_18smem_ptr_flag_bitsILi8EEENSQ_INS5_IJNSA_ILi8EEESG_EEENS5_IJSG_SC_EEEEEEEvNS4_8identityENS4_23SM90_TMA_LOAD_MULTICASTES17_vS18_EENS_8epilogue10collective6detail29Sm90TmaWarpSpecializedAdapterINS1C_15DefaultEpilogueIaSJ_SJ_NS1B_6thread17LinearCombinationIaLi1EiiLNS1G_9ScaleType4KindE0ELNS_15FloatRoundStyleE2EaEENS1_15EpilogueDefaultEEEEEvvEEEEvNT_6ParamsE)
	.align		4
        /*000c*/ 	.word	index@(__assertfail)
	.align		4
        /*0010*/ 	.word	0x00000000
	.align		4
        /*0014*/ 	.word	0xfffffffe
	.align		4
        /*0018*/ 	.word	0x00000000
	.align		4
        /*001c*/ 	.word	0xfffffffd
	.align		4
        /*0020*/ 	.word	0x00000000
	.align		4
        /*0024*/ 	.word	0xfffffffc


//--------------------- .nv.constant4             --------------------------
	.section	.nv.constant4,"a",@progbits
	.align	8
	.align		8
.nv.constant4:
        /*0000*/ 	.dword	__assertfail
	.align		8
        /*0008*/ 	.dword	__unnamed_1
	.align		8
        /*0010*/ 	.dword	_ZN39_INTERNAL_5cbff015_4_k_cu_0d5710ee_94874cuda3std3__45__cpo5beginE
	.align		8
        /*0018*/ 	.dword	_ZN39_INTERNAL_5cbff015_4_k_cu_0d5710ee_94874cuda3std3__45__cpo3endE
	.align		8
        /*0020*/ 	.dword	_ZN39_INTERNAL_5cbff015_4_k_cu_0d5710ee_94874cuda3std3__45__cpo6cbeginE
	.align		8
        /*0028*/ 	.dword	_ZN39_INTERNAL_5cbff015_4_k_cu_0d5710ee_94874cuda3std3__45__cpo4cendE
	.align		8
        /*0030*/ 	.dword	_ZN39_INTERNAL_5cbff015_4_k_cu_0d5710ee_94874cuda3std3__441_GLOBAL__N__5cbff015_4_k_cu_0d5710ee_94876ignoreE
	.align		8
        /*0038*/ 	.dword	_ZN39_INTERNAL_5cbff015_4_k_cu_0d5710ee_94874cuda3std3__419piecewise_constructE
	.align		8
        /*0040*/ 	.dword	_ZN39_INTERNAL_5cbff015_4_k_cu_0d5710ee_94874cuda3std3__48in_placeE
	.align		8
        /*0048*/ 	.dword	_ZN39_INTERNAL_5cbff015_4_k_cu_0d5710ee_94874cuda3std6ranges3__45__cpo4swapE
	.align		8
        /*0050*/ 	.dword	_ZN39_INTERNAL_5cbff015_4_k_cu_0d5710ee_94874cuda3std6ranges3__45__cpo9iter_moveE
	.align		8
        /*0058*/ 	.dword	_ZN39_INTERNAL_5cbff015_4_k_cu_0d5710ee_94874cute7productE
	.align		8
        /*0060*/ 	.dword	_ZN39_INTERNAL_5cbff015_4_k_cu_0d5710ee_94874cute1_E
	.align		8
        /*0068*/ 	.dword	$str$22
	.align		8
        /*0070*/ 	.dword	$str$23


//--------------------- .text._ZN7cutlass13device_kernelINS_4gemm6kernel13GemmUniversalIN4cute5tupleIJiiiiEEENS1_10collective13CollectiveMmaINS1_34MainloopSm90TmaGmmaWarpSpecializedILi3ENS5_IJNS4_1CILi2EEENSA_ILi1EEESC_EEENS1_35KernelTmaWarpSpecializedCooperativeEEENS5_IJNSA_ILi128EEENSA_ILi384EEESG_EEEaNS5_IJlSC_lEEEaSJ_NS4_8TiledMMAINS4_8MMA_AtomIJNS4_4SM904GMMA27MMA_64x192x32_S32S8S8_SS_TNEEEENS4_6LayoutISD_NS5_IJSC_NSA_ILi0EEESR_EEEEENS5_IJNS4_10UnderscoreESU_SU_EEEEENS4_13SM90_TMA_LOADENS4_14ComposedLayoutINS4_7SwizzleILi3ELi4ELi3EEENS4_18smem_ptr_flag_bitsILi8EEENSQ_INS5_IJNSA_ILi8EEESG_EEENS5_IJSG_SC_EEEEEEEvNS4_8identityENS4_23SM90_TMA_LOAD_MULTICASTES17_vS18_EENS_8epilogue10collective6detail29Sm90TmaWarpSpecializedAdapterINS1C_15DefaultEpilogueIaSJ_SJ_NS1B_6thread17LinearCombinationIaLi1EiiLNS1G_9ScaleType4KindE0ELNS_15FloatRoundStyleE2EaEENS1_15EpilogueDefaultEEEEEvvEEEEvNT_6ParamsE --------------------------
	.section	.text._ZN7cutlass13device_kernelINS_4gemm6kernel13GemmUniversalIN4cute5tupleIJiiiiEEENS1_10collective13CollectiveMmaINS1_34MainloopSm90TmaGmmaWarpSpecializedILi3ENS5_IJNS4_1CILi2EEENSA_ILi1EEESC_EEENS1_35KernelTmaWarpSpecializedCooperativeEEENS5_IJNSA_ILi128EEENSA_ILi384EEESG_EEEaNS5_IJlSC_lEEEaSJ_NS4_8TiledMMAINS4_8MMA_AtomIJNS4_4SM904GMMA27MMA_64x192x32_S32S8S8_SS_TNEEEENS4_6LayoutISD_NS5_IJSC_NSA_ILi0EEESR_EEEEENS5_IJNS4_10UnderscoreESU_SU_EEEEENS4_13SM90_TMA_LOADENS4_14ComposedLayoutINS4_7SwizzleILi3ELi4ELi3EEENS4_18smem_ptr_flag_bitsILi8EEENSQ_INS5_IJNSA_ILi8EEESG_EEENS5_IJSG_SC_EEEEEEEvNS4_8identityENS4_23SM90_TMA_LOAD_MULTICASTES17_vS18_EENS_8epilogue10collective6detail29Sm90TmaWarpSpecializedAdapterINS1C_15DefaultEpilogueIaSJ_SJ_NS1B_6thread17LinearCombinationIaLi1EiiLNS1G_9ScaleType4KindE0ELNS_15FloatRoundStyleE2EaEENS1_15EpilogueDefaultEEEEEvvEEEEvNT_6ParamsE,"ax",@progbits
	.align	128
.text._ZN7cutlass13device_kernelINS_4gemm6kernel13GemmUniversalIN4cute5tupleIJiiiiEEENS1_10collective13CollectiveMmaINS1_34MainloopSm90TmaGmmaWarpSpecializedILi3ENS5_IJNS4_1CILi2EEENSA_ILi1EEESC_EEENS1_35KernelTmaWarpSpecializedCooperativeEEENS5_IJNSA_ILi128EEENSA_ILi384EEESG_EEEaNS5_IJlSC_lEEEaSJ_NS4_8TiledMMAINS4_8MMA_AtomIJNS4_4SM904GMMA27MMA_64x192x32_S32S8S8_SS_TNEEEENS4_6LayoutISD_NS5_IJSC_NSA_ILi0EEESR_EEEEENS5_IJNS4_10UnderscoreESU_SU_EEEEENS4_13SM90_TMA_LOADENS4_14ComposedLayoutINS4_7SwizzleILi3ELi4ELi3EEENS4_18smem_ptr_flag_bitsILi8EEENSQ_INS5_IJNSA_ILi8EEESG_EEENS5_IJSG_SC_EEEEEEEvNS4_8identityENS4_23SM90_TMA_LOAD_MULTICASTES17_vS18_EENS_8epilogue10collective6detail29Sm90TmaWarpSpecializedAdapterINS1C_15DefaultEpilogueIaSJ_SJ_NS1B_6thread17LinearCombinationIaLi1EiiLNS1G_9ScaleType4KindE0ELNS_15FloatRoundStyleE2EaEENS1_15EpilogueDefaultEEEEEvvEEEEvNT_6ParamsE:
        .type           _ZN7cutlass13device_kernelINS_4gemm6kernel13GemmUniversalIN4cute5tupleIJiiiiEEENS1_10collective13CollectiveMmaINS1_34MainloopSm90TmaGmmaWarpSpecializedILi3ENS5_IJNS4_1CILi2EEENSA_ILi1EEESC_EEENS1_35KernelTmaWarpSpecializedCooperativeEEENS5_IJNSA_ILi128EEENSA_ILi384EEESG_EEEaNS5_IJlSC_lEEEaSJ_NS4_8TiledMMAINS4_8MMA_AtomIJNS4_4SM904GMMA27MMA_64x192x32_S32S8S8_SS_TNEEEENS4_6LayoutISD_NS5_IJSC_NSA_ILi0EEESR_EEEEENS5_IJNS4_10UnderscoreESU_SU_EEEEENS4_13SM90_TMA_LOADENS4_14ComposedLayoutINS4_7SwizzleILi3ELi4ELi3EEENS4_18smem_ptr_flag_bitsILi8EEENSQ_INS5_IJNSA_ILi8EEESG_EEENS5_IJSG_SC_EEEEEEEvNS4_8identityENS4_23SM90_TMA_LOAD_MULTICASTES17_vS18_EENS_8epilogue10collective6detail29Sm90TmaWarpSpecializedAdapterINS1C_15DefaultEpilogueIaSJ_SJ_NS1B_6thread17LinearCombinationIaLi1EiiLNS1G_9ScaleType4KindE0ELNS_15FloatRoundStyleE2EaEENS1_15EpilogueDefaultEEEEEvvEEEEvNT_6ParamsE,@function
        .size           _ZN7cutlass13device_kernelINS_4gemm6kernel13GemmUniversalIN4cute5tupleIJiiiiEEENS1_10collective13CollectiveMmaINS1_34MainloopSm90TmaGmmaWarpSpecializedILi3ENS5_IJNS4_1CILi2EEENSA_ILi1EEESC_EEENS1_35KernelTmaWarpSpecializedCooperativeEEENS5_IJNSA_ILi128EEENSA_ILi384EEESG_EEEaNS5_IJlSC_lEEEaSJ_NS4_8TiledMMAINS4_8MMA_AtomIJNS4_4SM904GMMA27MMA_64x192x32_S32S8S8_SS_TNEEEENS4_6LayoutISD_NS5_IJSC_NSA_ILi0EEESR_EEEEENS5_IJNS4_10UnderscoreESU_SU_EEEEENS4_13SM90_TMA_LOADENS4_14ComposedLayoutINS4_7SwizzleILi3ELi4ELi3EEENS4_18smem_ptr_flag_bitsILi8EEENSQ_INS5_IJNSA_ILi8EEESG_EEENS5_IJSG_SC_EEEEEEEvNS4_8identityENS4_23SM90_TMA_LOAD_MULTICASTES17_vS18_EENS_8epilogue10collective6detail29Sm90TmaWarpSpecializedAdapterINS1C_15DefaultEpilogueIaSJ_SJ_NS1B_6thread17LinearCombinationIaLi1EiiLNS1G_9ScaleType4KindE0ELNS_15FloatRoundStyleE2EaEENS1_15EpilogueDefaultEEEEEvvEEEEvNT_6ParamsE,(.L_x_457 - _ZN7cutlass13device_kernelINS_4gemm6kernel13GemmUniversalIN4cute5tupleIJiiiiEEENS1_10collective13CollectiveMmaINS1_34MainloopSm90TmaGmmaWarpSpecializedILi3ENS5_IJNS4_1CILi2EEENSA_ILi1EEESC_EEENS1_35KernelTmaWarpSpecializedCooperativeEEENS5_IJNSA_ILi128EEENSA_ILi384EEESG_EEEaNS5_IJlSC_lEEEaSJ_NS4_8TiledMMAINS4_8MMA_AtomIJNS4_4SM904GMMA27MMA_64x192x32_S32S8S8_SS_TNEEEENS4_6LayoutISD_NS5_IJSC_NSA_ILi0EEESR_EEEEENS5_IJNS4_10UnderscoreESU_SU_EEEEENS4_13SM90_TMA_LOADENS4_14ComposedLayoutINS4_7SwizzleILi3ELi4ELi3EEENS4_18smem_ptr_flag_bitsILi8EEENSQ_INS5_IJNSA_ILi8EEESG_EEENS5_IJSG_SC_EEEEEEEvNS4_8identityENS4_23SM90_TMA_LOAD_MULTICASTES17_vS18_EENS_8epilogue10collective6detail29Sm90TmaWarpSpecializedAdapterINS1C_15DefaultEpilogueIaSJ_SJ_NS1B_6thread17LinearCombinationIaLi1EiiLNS1G_9ScaleType4KindE0ELNS_15FloatRoundStyleE2EaEENS1_15EpilogueDefaultEEEEEvvEEEEvNT_6ParamsE)
        .other          _ZN7cutlass13device_kernelINS_4gemm6kernel13GemmUniversalIN4cute5tupleIJiiiiEEENS1_10collective13CollectiveMmaINS1_34MainloopSm90TmaGmmaWarpSpecializedILi3ENS5_IJNS4_1CILi2EEENSA_ILi1EEESC_EEENS1_35KernelTmaWarpSpecializedCooperativeEEENS5_IJNSA_ILi128EEENSA_ILi384EEESG_EEEaNS5_IJlSC_lEEEaSJ_NS4_8TiledMMAINS4_8MMA_AtomIJNS4_4SM904GMMA27MMA_64x192x32_S32S8S8_SS_TNEEEENS4_6LayoutISD_NS5_IJSC_NSA_ILi0EEESR_EEEEENS5_IJNS4_10UnderscoreESU_SU_EEEEENS4_13SM90_TMA_LOADENS4_14ComposedLayoutINS4_7SwizzleILi3ELi4ELi3EEENS4_18smem_ptr_flag_bitsILi8EEENSQ_INS5_IJNSA_ILi8EEESG_EEENS5_IJSG_SC_EEEEEEEvNS4_8identityENS4_23SM90_TMA_LOAD_MULTICASTES17_vS18_EENS_8epilogue10collective6detail29Sm90TmaWarpSpecializedAdapterINS1C_15DefaultEpilogueIaSJ_SJ_NS1B_6thread17LinearCombinationIaLi1EiiLNS1G_9ScaleType4KindE0ELNS_15FloatRoundStyleE2EaEENS1_15EpilogueDefaultEEEEEvvEEEEvNT_6ParamsE,@"STO_CUDA_ENTRY STV_DEFAULT"
_ZN7cutlass13device_kernelINS_4gemm6kernel13GemmUniversalIN4cute5tupleIJiiiiEEENS1_10collective13CollectiveMmaINS1_34MainloopSm90TmaGmmaWarpSpecializedILi3ENS5_IJNS4_1CILi2EEENSA_ILi1EEESC_EEENS1_35KernelTmaWarpSpecializedCooperativeEEENS5_IJNSA_ILi128EEENSA_ILi384EEESG_EEEaNS5_IJlSC_lEEEaSJ_NS4_8TiledMMAINS4_8MMA_AtomIJNS4_4SM904GMMA27MMA_64x192x32_S32S8S8_SS_TNEEEENS4_6LayoutISD_NS5_IJSC_NSA_ILi0EEESR_EEEEENS5_IJNS4_10UnderscoreESU_SU_EEEEENS4_13SM90_TMA_LOADENS4_14ComposedLayoutINS4_7SwizzleILi3ELi4ELi3EEENS4_18smem_ptr_flag_bitsILi8EEENSQ_INS5_IJNSA_ILi8EEESG_EEENS5_IJSG_SC_EEEEEEEvNS4_8identityENS4_23SM90_TMA_LOAD_MULTICASTES17_vS18_EENS_8epilogue10collective6detail29Sm90TmaWarpSpecializedAdapterINS1C_15DefaultEpilogueIaSJ_SJ_NS1B_6thread17LinearCombinationIaLi1EiiLNS1G_9ScaleType4KindE0ELNS_15FloatRoundStyleE2EaEENS1_15EpilogueDefaultEEEEEvvEEEEvNT_6ParamsE:
[----:B------:R-:W0:Y:S02]  /*0000*/  LDC R1, c[0x0][0x28] ;  /* 0x00000a00ff017b82 */ /* 0x000e240000000800 */
[----:B0-----:R-:W-:Y:S01]  /*0010*/  VIADD R1, R1, 0xfffffff8 ;  /* 0xfffffff801017836 */ /* 0x001fe20000000000 */
[----:B------:R-:W0:Y:S01]  /*0020*/  S2R R6, SR_TID.X ;  /* 0x0000000000067919 */ /* 0x000e220000002100 */
[----:B------:R-:W-:Y:S01]  /*0030*/  ELECT P0, URZ, PT ;  /* 0x00000000003f782f */ /* 0x000fe20003800000 */
[----:B------:R-:W-:Y:S01]  /*0040*/  BSSY B0, `(.L_x_0) ;  /* 0x000000f000007945 */ /* 0x000fe20003800000 */
[--C-:B0-----:R-:W-:Y:S02]  /*0050*/  SHF.R.U32.HI R0, RZ, 0x5, R6.reuse ;  /* 0x00000005ff007819 */ /* 0x101fe40000011606 */
[----:B------:R-:W-:-:S03]  /*0060*/  SHF.R.U32.HI R3, RZ, 0x7, R6 ;  /* 0x00000007ff037819 */ /* 0x000fc60000011606 */
[----:B------:R-:W0:Y:S04]  /*0070*/  SHFL.IDX PT, R2, R0, RZ, 0x1f ;  /* 0x00001fff00027589 */ /* 0x000e2800000e0000 */
[----:B------:R1:W2:Y:S01]  /*0080*/  SHFL.IDX PT, R5, R3, RZ, 0x1f ;  /* 0x00001fff03057589 */ /* 0x0002a200000e0000 */
[----:B0-----:R-:W-:-:S13]  /*0090*/  ISETP.NE.OR P0, PT, R2, RZ, !P0 ;  /* 0x000000ff0200720c */ /* 0x001fda0004705670 */
[----:B-12---:R-:W-:Y:S05]  /*00a0*/  @P0 BRA `(.L_x_1) ;  /* 0x0000000000200947 */ /* 0x006fea0003800000 */
[----:B------:R-:W-:Y:S02]  /*00b0*/  ULDC.64 UR4, c[0x0][0x198] ;  /* 0x0000660000047ab9 */ /* 0x000fe40000000a00 */
[----:B------:R-:W-:Y:S02]  /*00c0*/  UIADD3 UR6, UP0, UR4, 0xf0, URZ ;  /* 0x000000f004067890 */ /* 0x000fe4000ff1e03f */
[----:B------:R-:W-:Y:S02]  /*00d0*/  UIADD3 UR4, UP1, UR4, 0x1f0, URZ ;  /* 0x000001f004047890 */ /* 0x000fe4000ff3e03f */
[----:B------:R-:W-:Y:S02]  /*00e0*/  UIADD3.X UR7, URZ, UR5, URZ, UP0, !UPT ;  /* 0x000000053f077290 */ /* 0x000fe400087fe43f */
[----:B------:R-:W-:-:S07]  /*00f0*/  UIADD3.X UR5, URZ, UR5, URZ, UP1, !UPT ;  /* 0x000000053f057290 */ /* 0x000fce0008ffe43f */
[----:B------:R0:W-:Y:S02]  /*0100*/  UTMACCTL.PF [UR6] ;  /* 0x00000000060079b9 */ /* 0x0001e40008040000 */
[----:B------:R0:W-:Y:S02]  /*0110*/  UTMACCTL.PF [UR4] ;  /* 0x00000000040079b9 */ /* 0x0001e40008040000 */
[----:B0-----:R-:W-:Y:S01]  /*0120*/  NOP ;  /* 0x0000000000007918 */ /* 0x001fe20000000000 */
.L_x_1:
[----:B------:R-:W-:Y:S05]  /*0130*/  BSYNC B0 ;  /* 0x0000000000007941 */ /* 0x000fea0003800000 */
.L_x_0:
[----:B------:R-:W0:Y:S02]  /*0140*/  SHFL.IDX PT, R3, R0, RZ, 0x1f ;  /* 0x00001fff00037589 */ /* 0x000e2400000e0000 */
[----:B0-----:R-:W-:-:S13]  /*0150*/  ISETP.NE.AND P0, PT, R3, RZ, PT ;  /* 0x000000ff0300720c */ /* 0x001fda0003f05270 */
[----:B------:R-:W-:Y:S05]  /*0160*/  @P0 BRA `(.L_x_2) ;  /* 0x0000000000500947 */ /* 0x000fea0003800000 */
[----:B------:R-:W0:Y:S01]  /*0170*/  S2UR UR8, SR_CgaCtaId ;  /* 0x00000000000879c3 */ /* 0x000e220000008800 */
[----:B------:R-:W-:Y:S01]  /*0180*/  UMOV UR4, 0x400 ;  /* 0x0000040000047882 */ /* 0x000fe20000000000 */
[----:B------:R-:W-:Y:S01]  /*0190*/  UMOV UR5, 0x1 ;  /* 0x0000000100057882 */ /* 0x000fe20000000000 */
[----:B------:R-:W-:Y:S01]  /*01a0*/  UMOV UR6, 0x4 ;  /* 0x0000000400067882 */ /* 0x000fe20000000000 */
[----:B------:R-:W-:Y:S01]  /*01b0*/  ELECT P0, URZ, PT ;  /* 0x00000000003f782f */ /* 0x000fe20003800000 */
[----:B------:R-:W-:-:S04]  /*01c0*/  UIADD3 UR6, -UR6, 0x100000, URZ ;  /* 0x0010000006067890 */ /* 0x000fc8000fffe13f */
[----:B------:R-:W-:Y:S02]  /*01d0*/  USHF.L.U32 UR7, UR6, 0xb, URZ ;  /* 0x0000000b06077899 */ /* 0x000fe4000800063f */
[----:B------:R-:W-:Y:S02]  /*01e0*/  USHF.L.U32 UR6, UR6, 0x1, URZ ;  /* 0x0000000106067899 */ /* 0x000fe4000800063f */
[----:B0-----:R-:W-:Y:S02]  /*01f0*/  ULEA UR8, UR8, UR4, 0x18 ;  /* 0x0000000408087291 */ /* 0x001fe4000f8ec03f */
[----:B------:R-:W-:-:S04]  /*0200*/  UIADD3 UR4, -UR5, 0x100000, URZ ;  /* 0x0010000005047890 */ /* 0x000fc8000fffe13f */
[----:B------:R-:W-:Y:S02]  /*0210*/  USHF.L.U32 UR5, UR4, 0xb, URZ ;  /* 0x0000000b04057899 */ /* 0x000fe4000800063f */
[----:B------:R-:W-:Y:S01]  /*0220*/  USHF.L.U32 UR4, UR4, 0x1, URZ ;  /* 0x0000000104047899 */ /* 0x000fe2000800063f */
[----:B------:R-:W0:Y:S11]  /*0230*/  FENCE.VIEW.ASYNC.S ;  /* 0x00000000000073c6 */ /* 0x000e360000000000 */
[----:B0-----:R0:W1:Y:S01]  /*0240*/  SYNCS.EXCH.64 URZ, [UR8], UR4 ;  /* 0x00000004083f75b2 */ /* 0x0010620008000100 */
[----:B------:R0:W2:Y:S01]  /*0250*/  SYNCS.EXCH.64 URZ, [UR8+0x18], UR6 ;  /* 0x00001806083f75b2 */ /* 0x0000a20008000100 */
[----:B------:R0:W3:Y:S01]  /*0260*/  SYNCS.EXCH.64 URZ, [UR8+0x8], UR4 ;  /* 0x00000804083f75b2 */ /* 0x0000e20008000100 */
[----:B------:R0:W4:Y:S01]  /*0270*/  SYNCS.EXCH.64 URZ, [UR8+0x20], UR6 ;  /* 0x00002006083f75b2 */ /* 0x0001220008000100 */
[----:B------:R0:W0:Y:S01]  /*0280*/  SYNCS.EXCH.64 URZ, [UR8+0x10], UR4 ;  /* 0x00001004083f75b2 */ /* 0x0000220008000100 */
[----:B------:R0:W0:Y:S01]  /*0290*/  SYNCS.EXCH.64 URZ, [UR8+0x28], UR6 ;  /* 0x00002806083f75b2 */ /* 0x0000220008000100 */
[----:B------:R-:W-:Y:S01]  /*02a0*/  NOP ;  /* 0x0000000000007918 */ /* 0x000fe20000000000 */
.L_x_2:
[----:B------:R-:W-:Y:S01]  /*02b0*/  SHF.R.S32.HI R4, RZ, 0x1f, R6 ;  /* 0x0000001fff047819 */ /* 0x000fe20000011406 */
[----:B------:R-:W5:Y:S01]  /*02c0*/  SHFL.IDX PT, R0, R0, RZ, 0x1f ;  /* 0x00001fff00007589 */ /* 0x000f6200000e0000 */
[----:B0-----:R-:W0:Y:S01]  /*02d0*/  S2UR UR8, SR_CTAID.X ;  /* 0x00000000000879c3 */ /* 0x001e220000002500 */
[----:B------:R-:W-:Y:S02]  /*02e0*/  ELECT P0, URZ, PT ;  /* 0x00000000003f782f */ /* 0x000fe40003800000 */
[----:B------:R-:W-:Y:S01]  /*02f0*/  LEA.HI R4, R4, R6, RZ, 0x7 ;  /* 0x0000000604047211 */ /* 0x000fe200078f38ff */
[----:B------:R-:W-:Y:S01]  /*0300*/  ULDC UR4, c[0x0][0x150] ;  /* 0x0000540000047ab9 */ /* 0x000fe20000000800 */
[----:B------:R-:W-:Y:S01]  /*0310*/  SHF.R.S32.HI R8, RZ, 0x1f, R3 ;  /* 0x0000001fff087819 */ /* 0x000fe20000011403 */
[----:B------:R-:W-:Y:S01]  /*0320*/  NOP ;  /* 0x0000000000007918 */ /* 0x000fe20000000000 */
[----:B------:R-:W-:Y:S01]  /*0330*/  LOP3.LUT R4, R4, 0xffffff80, RZ, 0xc0, !PT ;  /* 0xffffff8004047812 */ /* 0x000fe200078ec0ff */
[----:B------:R-:W-:Y:S01]  /*0340*/  NOP ;  /* 0x0000000000007918 */ /* 0x000fe20000000000 */
[----:B------:R-:W-:Y:S01]  /*0350*/  LEA.HI R8, R8, R3, RZ, 0x2 ;  /* 0x0000000308087211 */ /* 0x000fe200078f10ff */
[----:B------:R-:W1:Y:S01]  /*0360*/  LDC R10, c[0x0][0x144] ;  /* 0x00005100ff0a7b82 */ /* 0x000e620000000800 */
[----:B------:R-:W-:Y:S01]  /*0370*/  ISETP.NE.AND P3, PT, R5, RZ, PT ;  /* 0x000000ff0500720c */ /* 0x000fe20003f65270 */
[----:B------:R-:W-:Y:S01]  /*0380*/  IMAD.IADD R6, R6, 0x1, -R4 ;  /* 0x0000000106067824 */ /* 0x000fe200078e0a04 */
[----:B------:R-:W-:Y:S01]  /*0390*/  LOP3.LUT R8, R8, 0x3ffffffc, RZ, 0xc0, !PT ;  /* 0x3ffffffc08087812 */ /* 0x000fe200078ec0ff */
[----:B------:R-:W2:Y:S03]  /*03a0*/  S2R R4, SR_CTAID.Y ;  /* 0x0000000000047919 */ /* 0x000ea60000002600 */
[----:B------:R-:W-:Y:S01]  /*03b0*/  SHF.R.S32.HI R7, RZ, 0x1f, R6 ;  /* 0x0000001fff077819 */ /* 0x000fe20000011406 */
[----:B------:R-:W-:Y:S01]  /*03c0*/  IMAD.IADD R8, R3, 0x1, -R8 ;  /* 0x0000000103087824 */ /* 0x000fe200078e0a08 */
[----:B------:R-:W3:Y:S02]  /*03d0*/  LDC R13, c[0x0][0x140] ;  /* 0x00005000ff0d7b82 */ /* 0x000ee40000000800 */
[----:B------:R-:W-:-:S02]  /*03e0*/  LEA.HI R7, R7, R6, RZ, 0x3 ;  /* 0x0000000607077211 */ /* 0x000fc400078f18ff */
[----:B-----5:R-:W-:Y:S02]  /*03f0*/  ISETP.NE.OR P0, PT, R0, RZ, !P0 ;  /* 0x000000ff0000720c */ /* 0x020fe40004705670 */
[--C-:B------:R-:W-:Y:S02]  /*0400*/  SHF.R.S32.HI R0, RZ, 0x3, R7.reuse ;  /* 0x00000003ff007819 */ /* 0x100fe40000011407 */
[----:B------:R-:W-:Y:S02]  /*0410*/  SHF.R.S32.HI R7, RZ, 0x1f, R7 ;  /* 0x0000001fff077819 */ /* 0x000fe40000011407 */
[----:B0-----:R-:W-:Y:S02]  /*0420*/  I2FP.F32.U32 R9, UR8 ;  /* 0x0000000800097c45 */ /* 0x001fe40008201000 */
[----:B------:R-:W-:-:S03]  /*0430*/  LEA.HI R7, R7, R0, RZ, 0x2 ;  /* 0x0000000007077211 */ /* 0x000fc600078f10ff */
[----:B------:R-:W-:Y:S01]  /*0440*/  FMUL R9, R9, UR4 ;  /* 0x0000000409097c20 */ /* 0x000fe20008400000 */
[----:B------:R-:W-:Y:S01]  /*0450*/  LOP3.LUT R7, R7, 0xfffffffc, RZ, 0xc0, !PT ;  /* 0xfffffffc07077812 */ /* 0x000fe200078ec0ff */
[----:B------:R-:W-:Y:S01]  /*0460*/  VOTEU.ALL UP0, P0 ;  /* 0x00000000003f7886 */ /* 0x000fe20000000000 */
[----:B------:R-:W-:Y:S01]  /*0470*/  ULDC UR4, c[0x0][0x154] ;  /* 0x0000550000047ab9 */ /* 0x000fe20000000800 */
[----:B------:R-:W-:Y:S02]  /*0480*/  VOTEU.ALL UP1, P0 ;  /* 0x00000000003f7886 */ /* 0x000fe40000020000 */
[----:B------:R-:W0:Y:S01]  /*0490*/  F2I.U32.TRUNC.NTZ R9, R9 ;  /* 0x0000000900097305 */ /* 0x000e22000020f000 */
[----:B------:R-:W-:Y:S01]  /*04a0*/  IMAD.IADD R7, R0, 0x1, -R7 ;  /* 0x0000000100077824 */ /* 0x000fe200078e0a07 */
[----:B------:R-:W5:Y:S01]  /*04b0*/  @!UP0 S2UR UR7, SR_CgaCtaId ;  /* 0x00000000000789c3 */ /* 0x000f620000008800 */
[----:B------:R-:W-:Y:S01]  /*04c0*/  @!UP0 UMOV UR6, 0x400 ;  /* 0x0000040000068882 */ /* 0x000fe20000000000 */
[----:B---3--:R-:W-:Y:S01]  /*04d0*/  ISETP.EQ.U32.AND P2, PT, R13, 0x1, PT ;  /* 0x000000010d00780c */ /* 0x008fe20003f42070 */
[----:B------:R-:W-:Y:S01]  /*04e0*/  IMAD R8, R8, 0x4, R7 ;  /* 0x0000000408087824 */ /* 0x000fe200078e0207 */
[----:B--2---:R-:W-:-:S04]  /*04f0*/  I2FP.F32.U32 R3, R4 ;  /* 0x0000000400037245 */ /* 0x004fc80000201000 */
[----:B------:R-:W-:Y:S01]  /*0500*/  LEA.HI R0, R8, R8, RZ, 0x1 ;  /* 0x0000000808007211 */ /* 0x000fe200078f08ff */
[----:B------:R-:W-:Y:S01]  /*0510*/  FMUL R12, R3, UR4 ;  /* 0x00000004030c7c20 */ /* 0x000fe20008400000 */
[----:B------:R-:W2:Y:S01]  /*0520*/  LDC R7, c[0x0][0x148] ;  /* 0x00005200ff077b82 */ /* 0x000ea20000000800 */
[----:B------:R-:W-:Y:S01]  /*0530*/  UMOV UR4, 0x20 ;  /* 0x0000002000047882 */ /* 0x000fe20000000000 */
[----:B------:R-:W-:Y:S01]  /*0540*/  LOP3.LUT R11, R0, 0xfffffffe, RZ, 0xc0, !PT ;  /* 0xfffffffe000b7812 */ /* 0x000fe200078ec0ff */
[----:B0-----:R-:W-:Y:S01]  /*0550*/  IMAD.MOV R15, RZ, RZ, -R9 ;  /* 0x000000ffff0f7224 */ /* 0x001fe200078e0a09 */
[----:B------:R-:W-:Y:S01]  /*0560*/  SHF.R.S32.HI R9, RZ, 0x1f, R2 ;  /* 0x0000001fff097819 */ /* 0x000fe20000011402 */
[----:B------:R-:W0:Y:S01]  /*0570*/  F2I.U32.TRUNC.NTZ R12, R12 ;  /* 0x0000000c000c7305 */ /* 0x000e22000020f000 */
[----:B------:R-:W-:-:S04]  /*0580*/  @!UP0 UIADD3 UR4, -UR4, 0x100000, URZ ;  /* 0x0010000004048890 */ /* 0x000fc8000fffe13f */
[----:B------:R-:W-:Y:S02]  /*0590*/  @!UP0 USHF.L.U32 UR5, UR4, 0xb, URZ ;  /* 0x0000000b04058899 */ /* 0x000fe4000800063f */
[----:B------:R-:W-:Y:S01]  /*05a0*/  @!UP0 USHF.L.U32 UR4, UR4, 0x1, URZ ;  /* 0x0000000104048899 */ /* 0x000fe2000800063f */
[----:B-1----:R-:W-:Y:S01]  /*05b0*/  IMAD R3, R10, R15, UR8 ;  /* 0x000000080a037e24 */ /* 0x002fe2000f8e020f */
[----:B------:R-:W-:Y:S01]  /*05c0*/  LEA.HI R9, R9, R2, RZ, 0x2 ;  /* 0x0000000209097211 */ /* 0x000fe200078f10ff */
[C---:B------:R-:W-:Y:S02]  /*05d0*/  IMAD.IADD R0, R8.reuse, 0x1, -R11 ;  /* 0x0000000108007824 */ /* 0x040fe400078e0a0b */
[----:B------:R-:W-:Y:S01]  /*05e0*/  IMAD.SHL.U32 R11, R8, 0x4, RZ ;  /* 0x00000004080b7824 */ /* 0x000fe200078e00ff */
[----:B------:R-:W-:Y:S02]  /*05f0*/  LOP3.LUT R9, R9, 0xfffffffc, RZ, 0xc0, !PT ;  /* 0xfffffffc09097812 */ /* 0x000fe400078ec0ff */
[----:B------:R-:W-:Y:S01]  /*0600*/  ISETP.NE.AND P4, PT, R0, R3, PT ;  /* 0x000000030000720c */ /* 0x000fe20003f85270 */
[----:B-----5:R-:W-:Y:S01]  /*0610*/  @!UP0 ULEA UR6, UR7, UR6, 0x18 ;  /* 0x0000000607068291 */ /* 0x020fe2000f8ec03f */
[----:B------:R-:W-:Y:S01]  /*0620*/  LOP3.LUT R16, R8, 0xc, R11, 0x78, !PT ;  /* 0x0000000c08107812 */ /* 0x000fe200078e780b */
[----:B------:R-:W-:Y:S01]  /*0630*/  IMAD.IADD R0, R2, 0x1, -R9 ;  /* 0x0000000102007824 */ /* 0x000fe200078e0a09 */
[----:B------:R-:W-:Y:S01]  /*0640*/  VOTEU.ALL UP0, P0 ;  /* 0x00000000003f7886 */ /* 0x000fe20000000000 */
[----:B------:R-:W-:Y:S01]  /*0650*/  LOP3.LUT P0, RZ, R6, 0x7, RZ, 0xc0, !PT ;  /* 0x0000000706ff7812 */ /* 0x000fe2000780c0ff */
[----:B0-----:R-:W-:-:S02]  /*0660*/  IMAD.MOV R14, RZ, RZ, -R12 ;  /* 0x000000ffff0e7224 */ /* 0x001fc400078e0a0c */
[----:B------:R-:W-:Y:S01]  /*0670*/  ISETP.NE.AND P1, PT, R0, 0x3, PT ;  /* 0x000000030000780c */ /* 0x000fe20003f25270 */
[----:B------:R-:W-:Y:S01]  /*0680*/  VIADD R6, R5, 0xffffffff ;  /* 0xffffffff05067836 */ /* 0x000fe20000000000 */
[----:B------:R-:W-:Y:S01]  /*0690*/  ISETP.LT.U32.AND P0, PT, R16, 0x2, !P0 ;  /* 0x000000021000780c */ /* 0x000fe20004701070 */
[----:B--2---:R-:W-:Y:S01]  /*06a0*/  IMAD R9, R7, R14, R4 ;  /* 0x0000000e07097224 */ /* 0x004fe200078e0204 */
[----:B------:R-:W-:Y:S01]  /*06b0*/  ISETP.EQ.OR P1, PT, R0, RZ, !P1 ;  /* 0x000000ff0000720c */ /* 0x000fe20004f22670 */
[----:B------:R-:W0:Y:S02]  /*06c0*/  FENCE.VIEW.ASYNC.S ;  /* 0x00000000000073c6 */ /* 0x000e240000000000 */
[----:B0-----:R0:W1:Y:S01]  /*06d0*/  @!UP0 SYNCS.EXCH.64 URZ, [UR6+0x40], UR4 ;  /* 0x00004004063f85b2 */ /* 0x0010620008000100 */
[----:B------:R-:W-:Y:S02]  /*06e0*/  @P4 LEA.HI R2, R16, R16, RZ, 0x1 ;  /* 0x0000001010024211 */ /* 0x000fe400078f08ff */
[----:B------:R-:W-:-:S02]  /*06f0*/  ISETP.EQ.AND P1, PT, R5, RZ, P1 ;  /* 0x000000ff0500720c */ /* 0x000fc40000f22270 */
[----:B------:R-:W-:Y:S02]  /*0700*/  @P4 SHF.R.S32.HI R2, RZ, 0x1, R2 ;  /* 0x00000001ff024819 */ /* 0x000fe40000011402 */
[----:B------:R-:W-:Y:S02]  /*0710*/  ISETP.GE.U32.AND P6, PT, R6, 0x2, PT ;  /* 0x000000020600780c */ /* 0x000fe40003fc6070 */
[----:B------:R-:W-:Y:S01]  /*0720*/  @P4 ISETP.NE.AND P5, PT, R2, R9, PT ;  /* 0x000000090200420c */ /* 0x000fe20003fa5270 */
[----:B------:R-:W-:Y:S01]  /*0730*/  IMAD.MOV.U32 R2, RZ, RZ, 0x1 ;  /* 0x00000001ff027424 */ /* 0x000fe200078e00ff */
[----:B------:R-:W-:Y:S02]  /*0740*/  SEL R9, RZ, 0x1, !P0 ;  /* 0x00000001ff097807 */ /* 0x000fe40004000000 */
[----:B------:R-:W-:Y:S02]  /*0750*/  @P4 SEL R2, RZ, 0x1, P5 ;  /* 0x00000001ff024807 */ /* 0x000fe40002800000 */
[----:B------:R-:W-:Y:S01]  /*0760*/  SEL R17, RZ, 0x1, !P1 ;  /* 0x00000001ff117807 */ /* 0x000fe20004800000 */
[----:B------:R0:W2:Y:S01]  /*0770*/  @!UP1 SYNCS.EXCH.64 URZ, [UR6+0x48], UR4 ;  /* 0x00004804063f95b2 */ /* 0x0000a20008000100 */
[----:B------:R-:W-:Y:S01]  /*0780*/  LOP3.LUT R2, R2, R9, RZ, 0xc0, !PT ;  /* 0x0000000902027212 */ /* 0x000fe200078ec0ff */
[----:B------:R-:W-:Y:S01]  /*0790*/  NOP ;  /* 0x0000000000007918 */ /* 0x000fe20000000000 */
[----:B------:R-:W-:Y:S01]  /*07a0*/  SEL R17, R17, 0x2, P6 ;  /* 0x0000000211117807 */ /* 0x000fe20003000000 */
[----:B------:R-:W-:Y:S06]  /*07b0*/  @!P2 BRA `(.L_x_3) ;  /* 0x000000000008a947 */ /* 0x000fec0003800000 */
[----:B-12-4-:R-:W-:Y:S01]  /*07c0*/  UCGABAR_ARV ;  /* 0x00000000000079c7 */ /* 0x016fe20008000000 */
[----:B------:R-:W-:Y:S05]  /*07d0*/  BRA `(.L_x_4) ;  /* 0x0000000000047947 */ /* 0x000fea0003800000 */
.L_x_3:
[----:B-12-4-:R-:W-:Y:S01]  /*07e0*/  NOP ;  /* 0x0000000000007918 */ /* 0x016fe20000000000 */
.L_x_4:
[----:B------:R-:W1:Y:S01]  /*07f0*/  LDC R8, c[0x0][0x65c] ;  /* 0x00019700ff087b82 */ /* 0x000e620000000800 */
[----:B------:R-:W-:Y:S01]  /*0800*/  IMAD.MOV.U32 R9, RZ, RZ, RZ ;  /* 0x000000ffff097224 */ /* 0x000fe200078e00ff */
[----:B-1----:R-:W-:Y:S01]  /*0810*/  ISETP.NE.AND P1, PT, R8, 0x1, PT ;  /* 0x000000010800780c */ /* 0x002fe20003f25270 */
[----:B------:R-:W-:-:S12]  /*0820*/  IMAD.U32 R8, RZ, RZ, UR8 ;  /* 0x00000008ff087e24 */ /* 0x000fd8000f8e00ff */
[----:B------:R-:W1:Y:S01]  /*0830*/  @P1 LDC R11, c[0x0][0x10] ;  /* 0x00000400ff0b1b82 */ /* 0x000e620000000800 */
[----:B------:R-:W-:Y:S02]  /*0840*/  @P1 IMAD.MOV.U32 R5, RZ, RZ, RZ ;  /* 0x000000ffff051224 */ /* 0x000fe400078e00ff */
[----:B------:R-:W-:-:S05]  /*0850*/  @P1 IMAD.MOV.U32 R15, RZ, RZ, RZ ;  /* 0x000000ffff0f1224 */ /* 0x000fca00078e00ff */
[----:B------:R-:W2:Y:S01]  /*0860*/  @!P1 LDC R13, c[0x0][0xc] ;  /* 0x00000300ff0d9b82 */ /* 0x000ea20000000800 */
[----:B-1----:R-:W-:-:S04]  /*0870*/  @P1 IMAD.WIDE.U32 R10, R11, UR8, R4 ;  /* 0x000000080b0a1c25 */ /* 0x002fc8000f8e0004 */
[----:B------:R-:W-:Y:S02]  /*0880*/  @P1 IMAD.MOV.U32 R19, RZ, RZ, R10 ;  /* 0x000000ffff131224 */ /* 0x000fe400078e000a */
[----:B------:R-:W-:Y:S02]  /*0890*/  @P1 IMAD.IADD R18, R11, 0x1, R15 ;  /* 0x000000010b121824 */ /* 0x000fe400078e020f */
[----:B--2---:R-:W-:-:S04]  /*08a0*/  @!P1 IMAD.WIDE.U32 R8, R4, R13, R8 ;  /* 0x0000000d04089225 */ /* 0x004fc800078e0008 */
[----:B------:R-:W-:Y:S02]  /*08b0*/  @!P1 IMAD.MOV.U32 R19, RZ, RZ, R8 ;  /* 0x000000ffff139224 */ /* 0x000fe400078e0008 */
[----:B------:R-:W-:Y:S01]  /*08c0*/  @!P1 IMAD.MOV.U32 R18, RZ, RZ, R9 ;  /* 0x000000ffff129224 */ /* 0x000fe200078e0009 */
[----:B------:R-:W-:Y:S06]  /*08d0*/  @!P2 BRA `(.L_x_5) ;  /* 0x00000000000ca947 */ /* 0x000fec0003800000 */
[----:B------:R-:W-:Y:S01]  /*08e0*/  UCGABAR_WAIT ;  /* 0x0000000000007dc7 */ /* 0x000fe20008000000 */
[----:B------:R-:W-:Y:S01]  /*08f0*/  CCTL.IVALL ;  /* 0x00000000ff00798f */ /* 0x000fe20002000000 */
[----:B------:R-:W-:Y:S05]  /*0900*/  BRA `(.L_x_6) ;  /* 0x0000000000047947 */ /* 0x000fea0003800000 */
.L_x_5:
[----:B------:R-:W-:Y:S06]  /*0910*/  BAR.SYNC.DEFER_BLOCKING 0x0 ;  /* 0x0000000000007b1d */ /* 0x000fec0000010000 */
.L_x_6:
[----:B------:R-:W-:Y:S05]  /*0920*/  @!P3 BRA `(.L_x_7) ;  /* 0x000000bc00e0b947 */ /* 0x000fea0003800000 */
[----:B------:R-:W-:-:S13]  /*0930*/  ISETP.GT.U32.AND P0, PT, R6, 0x1, PT ;  /* 0x000000010600780c */ /* 0x000fda0003f04070 */
[----:B0-----:R-:W-:Y:S05]  /*0940*/  @P0 EXIT ;  /* 0x000000000000094d */ /* 0x001fea0003800000 */
[----:B------:R-:W-:Y:S01]  /*0950*/  IMAD.MOV.U32 R6, RZ, RZ, -0x1 ;  /* 0xffffffffff067424 */ /* 0x000fe200078e00ff */
[----:B------:R-:W-:Y:S01]  /*0960*/  ULDC.64 UR4, c[0x0][0x650] ;  /* 0x0001940000047ab9 */ /* 0x000fe20000000a00 */
[----:B------:R-:W-:Y:S01]  /*0970*/  PRMT R0, RZ, 0x7610, R0 ;  /* 0x00007610ff007816 */ /* 0x000fe20000000000 */
[----:B------:R-:W-:Y:S01]  /*0980*/  IMAD.MOV.U32 R23, RZ, RZ, -0x1 ;  /* 0xffffffffff177424 */ /* 0x000fe200078e00ff */
[----:B------:R-:W-:Y:S01]  /*0990*/  ISETP.GE.U32.AND P0, PT, R19, UR4, PT ;  /* 0x0000000413007c0c */ /* 0x000fe2000bf06070 */
[----:B------:R0:W-:Y:S01]  /*09a0*/  STL [R1], R6 ;  /* 0x0000000601007387 */ /* 0x0001e20000100800 */
[----:B------:R-:W-:Y:S02]  /*09b0*/  IMAD.MOV.U32 R22, RZ, RZ, -0x1 ;  /* 0xffffffffff167424 */ /* 0x000fe400078e00ff */
[----:B------:R-:W-:-:S13]  /*09c0*/  ISETP.GE.U32.AND.EX P0, PT, R18, UR5, PT, P0 ;  /* 0x0000000512007c0c */ /* 0x000fda000bf06100 */
[----:B0-----:R-:W-:Y:S05]  /*09d0*/  @P0 BRA `(.L_x_8) ;  /* 0x0000000400380947 */ /* 0x001fea0003800000 */
[----:B------:R-:W0:Y:S01]  /*09e0*/  LDC.64 R20, c[0x0][0x628] ;  /* 0x00018a00ff147b82 */ /* 0x000e220000000a00 */
[----:B------:R-:W-:Y:S02]  /*09f0*/  IMAD.MOV.U32 R8, RZ, RZ, R19 ;  /* 0x000000ffff087224 */ /* 0x000fe400078e0013 */
[----:B------:R-:W-:-:S05]  /*0a00*/  IMAD.MOV.U32 R9, RZ, RZ, R18 ;  /* 0x000000ffff097224 */ /* 0x000fca00078e0012 */
[----:B------:R-:W1:Y:S08]  /*0a10*/  LDC R6, c[0x0][0x630] ;  /* 0x00018c00ff067b82 */ /* 0x000e700000000800 */
[----:B------:R-:W2:Y:S01]  /*0a20*/  LDC.64 R22, c[0x0][0x620] ;  /* 0x00018800ff167b82 */ /* 0x000ea20000000a00 */
[----:B0-----:R-:W-:-:S04]  /*0a30*/  ISETP.NE.U32.AND P0, PT, R20, RZ, PT ;  /* 0x000000ff1400720c */ /* 0x001fc80003f05070 */
[----:B------:R-:W-:-:S13]  /*0a40*/  ISETP.NE.AND.EX P0, PT, R21, RZ, PT, P0 ;  /* 0x000000ff1500720c */ /* 0x000fda0003f05300 */
[----:B-12---:R-:W-:Y:S05]  /*0a50*/  @!P0 BRA `(.L_x_9) ;  /* 0x0000000000288947 */ /* 0x006fea0003800000 */
[----:B------:R-:W0:Y:S02]  /*0a60*/  LDC R0, c[0x0][0x634] ;  /* 0x00018d00ff007b82 */ /* 0x000e240000000800 */
[----:B0-----:R-:W-:-:S05]  /*0a70*/  IADD3 R13, P0, R19, R0, RZ ;  /* 0x00000000130d7210 */ /* 0x001fca0007f1e0ff */
[----:B------:R-:W-:-:S04]  /*0a80*/  IMAD.X R15, RZ, RZ, R18, P0 ;  /* 0x000000ffff0f7224 */ /* 0x000fc800000e0612 */
[----:B------:R-:W-:-:S04]  /*0a90*/  IMAD.WIDE.U32 R8, R15, R20, RZ ;  /* 0x000000140f087225 */ /* 0x000fc800078e00ff */
[----:B------:R-:W-:-:S04]  /*0aa0*/  IMAD.WIDE.U32 R10, P0, R13, R21, R8 ;  /* 0x000000150d0a7225 */ /* 0x000fc80007800008 */
[----:B------:R-:W-:-:S04]  /*0ab0*/  IMAD.WIDE.U32 R8, R13, R20, RZ ;  /* 0x000000140d087225 */ /* 0x000fc800078e00ff */
[----:B------:R-:W-:Y:S01]  /*0ac0*/  IMAD.X R13, RZ, RZ, RZ, P0 ;  /* 0x000000ffff0d7224 */ /* 0x000fe200000e06ff */
[----:B------:R-:W-:Y:S01]  /*0ad0*/  IADD3 RZ, P0, R9, R10, RZ ;  /* 0x0000000a09ff7210 */ /* 0x000fe20007f1e0ff */
[----:B------:R-:W-:-:S04]  /*0ae0*/  IMAD.MOV.U32 R12, RZ, RZ, R11 ;  /* 0x000000ffff0c7224 */ /* 0x000fc800078e000b */
[----:B------:R-:W-:-:S08]  /*0af0*/  IMAD.WIDE.U32.X R8, R15, R21, R12, P0 ;  /* 0x000000150f087225 */ /* 0x000fd000000e040c */
.L_x_9:
[----:B------:R-:W0:Y:S01]  /*0b00*/  LDC.64 R20, c[0x0][0x640] ;  /* 0x00019000ff147b82 */ /* 0x000e220000000a00 */
[-C--:B------:R-:W-:Y:S01]  /*0b10*/  SHF.R.U64 R26, R8, R6.reuse, R9 ;  /* 0x00000006081a7219 */ /* 0x080fe20000001209 */
[----:B------:R-:W-:Y:S01]  /*0b20*/  IMAD.MOV.U32 R8, RZ, RZ, R19 ;  /* 0x000000ffff087224 */ /* 0x000fe200078e0013 */
[----:B------:R-:W-:Y:S01]  /*0b30*/  SHF.R.U32.HI R0, RZ, R6, R9 ;  /* 0x00000006ff007219 */ /* 0x000fe20000011609 */
[----:B------:R-:W-:Y:S01]  /*0b40*/  IMAD R28, R7, R14, R4 ;  /* 0x0000000e071c7224 */ /* 0x000fe200078e0204 */
[----:B------:R-:W-:-:S03]  /*0b50*/  IADD3 R5, P0, RZ, -R26, RZ ;  /* 0x8000001aff057210 */ /* 0x000fc60007f1e0ff */
[----:B------:R-:W1:Y:S02]  /*0b60*/  LDC R10, c[0x0][0x618] ;  /* 0x00018600ff0a7b82 */ /* 0x000e640000000800 */
[----:B------:R-:W-:-:S04]  /*0b70*/  IMAD.X R9, RZ, RZ, ~R0, P0 ;  /* 0x000000ffff097224 */ /* 0x000fc800000e0e00 */
[-C--:B------:R-:W-:Y:S02]  /*0b80*/  IMAD R0, R9, R22.reuse, RZ ;  /* 0x0000001609007224 */ /* 0x080fe400078e02ff */
[----:B------:R-:W2:Y:S01]  /*0b90*/  LDC R11, c[0x0][0x608] ;  /* 0x00018200ff0b7b82 */ /* 0x000ea20000000800 */
[----:B------:R-:W-:Y:S02]  /*0ba0*/  IMAD.MOV.U32 R9, RZ, RZ, R18 ;  /* 0x000000ffff097224 */ /* 0x000fe400078e0012 */
[----:B------:R-:W-:-:S05]  /*0bb0*/  IMAD.WIDE.U32 R8, R5, R22, R8 ;  /* 0x0000001605087225 */ /* 0x000fca00078e0008 */
[----:B------:R-:W3:Y:S01]  /*0bc0*/  LDC R12, c[0x0][0x658] ;  /* 0x00019600ff0c7b82 */ /* 0x000ee20000000800 */
[----:B------:R-:W-:Y:S01]  /*0bd0*/  IMAD R5, R5, R23, R0 ;  /* 0x0000001705057224 */ /* 0x000fe200078e0200 */
[----:B0-----:R-:W-:Y:S01]  /*0be0*/  ISETP.NE.U32.AND P0, PT, R20, RZ, PT ;  /* 0x000000ff1400720c */ /* 0x001fe20003f05070 */
[----:B------:R-:W-:Y:S02]  /*0bf0*/  IMAD.MOV.U32 R23, RZ, RZ, 0x1 ;  /* 0x00000001ff177424 */ /* 0x000fe400078e00ff */
[----:B------:R-:W-:Y:S01]  /*0c00*/  IMAD.IADD R5, R9, 0x1, R5 ;  /* 0x0000000109057824 */ /* 0x000fe200078e0205 */
[----:B------:R-:W-:Y:S01]  /*0c10*/  ISETP.NE.AND.EX P0, PT, R21, RZ, PT, P0 ;  /* 0x000000ff1500720c */ /* 0x000fe20003f05300 */
[----:B------:R-:W-:Y:S01]  /*0c20*/  IMAD.MOV.U32 R9, RZ, RZ, -0x1 ;  /* 0xffffffffff097424 */ /* 0x000fe200078e00ff */
[----:B------:R-:W0:Y:S02]  /*0c30*/  LDC R15, c[0x0][0x600] ;  /* 0x00018000ff0f7b82 */ /* 0x000e240000000800 */
[----:B-1----:R-:W-:-:S02]  /*0c40*/  SHF.R.U64 R13, R8, R10, R5 ;  /* 0x0000000a080d7219 */ /* 0x002fc40000001205 */
[----:B------:R-:W-:-:S04]  /*0c50*/  SHF.R.U32.HI R0, RZ, R10, R5 ;  /* 0x0000000aff007219 */ /* 0x000fc80000011605 */
[----:B------:R-:W1:Y:S01]  /*0c60*/  LDC R22, c[0x0][0x648] ;  /* 0x00019200ff167b82 */ /* 0x000e620000000800 */
[-CC-:B--2---:R-:W-:Y:S02]  /*0c70*/  SHF.R.U64 R27, R13, R11.reuse, R0.reuse ;  /* 0x0000000b0d1b7219 */ /* 0x184fe40000001200 */
[----:B------:R-:W-:-:S05]  /*0c80*/  SHF.R.U32.HI R5, RZ, R11, R0 ;  /* 0x0000000bff057219 */ /* 0x000fca0000011600 */
[----:B------:R-:W2:Y:S01]  /*0c90*/  LDC R24, c[0x0][0x638] ;  /* 0x00018e00ff187b82 */ /* 0x000ea20000000800 */
[-CC-:B---3--:R-:W-:Y:S02]  /*0ca0*/  SHF.R.U64 R14, R27, R12.reuse, R5.reuse ;  /* 0x0000000c1b0e7219 */ /* 0x188fe40000001205 */
[-C--:B------:R-:W-:Y:S02]  /*0cb0*/  SHF.L.U32 R0, R9, R12.reuse, RZ ;  /* 0x0000000c09007219 */ /* 0x080fe400000006ff */
[----:B------:R-:W-:Y:S01]  /*0cc0*/  SHF.R.U32.HI R5, RZ, R12, R5 ;  /* 0x0000000cff057219 */ /* 0x000fe20000011605 */
[----:B------:R-:W-:Y:S01]  /*0cd0*/  IMAD.MOV.U32 R4, RZ, RZ, R14 ;  /* 0x000000ffff047224 */ /* 0x000fe200078e000e */
[----:B------:R-:W-:Y:S01]  /*0ce0*/  LOP3.LUT R10, RZ, R0, RZ, 0x33, !PT ;  /* 0x00000000ff0a7212 */ /* 0x000fe200078e33ff */
[----:B------:R-:W3:Y:S01]  /*0cf0*/  LDC R25, c[0x0][0x610] ;  /* 0x00018400ff197b82 */ /* 0x000ee20000000800 */
[----:B------:R-:W-:Y:S05]  /*0d00*/  @!P0 BRA `(.L_x_10) ;  /* 0x0000000000288947 */ /* 0x000fea0003800000 */
[----:B------:R-:W4:Y:S02]  /*0d10*/  LDC R9, c[0x0][0x64c] ;  /* 0x00019300ff097b82 */ /* 0x000f240000000800 */
[----:B----4-:R-:W-:-:S05]  /*0d20*/  IADD3 R9, P0, R14, R9, RZ ;  /* 0x000000090e097210 */ /* 0x010fca0007f1e0ff */
        /* <DEDUP_REMOVED lines=8> */
.L_x_10:
[----:B-1----:R-:W-:Y:S01]  /*0db0*/  SHF.R.U64 R4, R4, R22, R5 ;  /* 0x0000001604047219 */ /* 0x002fe20000001205 */
[----:B0-----:R-:W-:Y:S01]  /*0dc0*/  VIADD R6, R15, 0xffffffff ;  /* 0xffffffff0f067836 */ /* 0x001fe20000000000 */
[----:B------:R-:W-:Y:S01]  /*0dd0*/  SHF.L.U32 R0, R23, R12, RZ ;  /* 0x0000000c17007219 */ /* 0x000fe200000006ff */
[----:B------:R-:W-:Y:S01]  /*0de0*/  IMAD.MOV.U32 R22, RZ, RZ, R26 ;  /* 0x000000ffff167224 */ /* 0x000fe200078e001a */
[----:B------:R-:W-:Y:S01]  /*0df0*/  LOP3.LUT R5, R27, R10, RZ, 0xc0, !PT ;  /* 0x0000000a1b057212 */ /* 0x000fe200078ec0ff */
[----:B------:R-:W-:Y:S01]  /*0e00*/  IMAD.MOV R7, RZ, RZ, -R4 ;  /* 0x000000ffff077224 */ /* 0x000fe200078e0a04 */
[----:B------:R-:W-:Y:S02]  /*0e10*/  SEL R3, R3, R28, !P1 ;  /* 0x0000001c03037207 */ /* 0x000fe40004800000 */
[----:B------:R-:W-:Y:S01]  /*0e20*/  LOP3.LUT R6, R13, R6, RZ, 0xc0, !PT ;  /* 0x000000060d067212 */ /* 0x000fe200078ec0ff */
[----:B------:R-:W-:Y:S02]  /*0e30*/  IMAD R4, R0, R4, R5 ;  /* 0x0000000400047224 */ /* 0x000fe400078e0205 */
[----:B--2---:R-:W-:-:S02]  /*0e40*/  IMAD R0, R7, R24, R14 ;  /* 0x0000001807007224 */ /* 0x004fc400078e020e */
[----:B---3--:R-:W-:Y:S02]  /*0e50*/  IMAD R3, R4, R25, R3 ;  /* 0x0000001904037224 */ /* 0x008fe400078e0203 */
[----:B------:R-:W-:Y:S02]  /*0e60*/  IMAD.MOV.U32 R5, RZ, RZ, 0x1 ;  /* 0x00000001ff057424 */ /* 0x000fe400078e00ff */
[----:B------:R-:W-:-:S03]  /*0e70*/  IMAD R4, R0, R15, R6 ;  /* 0x0000000f00047224 */ /* 0x000fc600078e0206 */
[----:B------:R-:W-:Y:S02]  /*0e80*/  PRMT R0, R5, 0x7610, R0 ;  /* 0x0000761005007816 */ /* 0x000fe40000000000 */
[----:B------:R-:W-:Y:S02]  /*0e90*/  SEL R5, R4, R3, !P1 ;  /* 0x0000000304057207 */ /* 0x000fe40004800000 */
[----:B------:R-:W-:-:S03]  /*0ea0*/  SEL R23, R3, R4, !P1 ;  /* 0x0000000403177207 */ /* 0x000fc60004800000 */
[----:B------:R0:W-:Y:S04]  /*0eb0*/  STL [R1], R5 ;  /* 0x0000000501007387 */ /* 0x0001e80000100800 */
.L_x_8:
[----:B------:R-:W-:-:S08]  /*0ec0*/  NOP ;  /* 0x0000000000007918 */ /* 0x000fd00000000000 */
[----:B------:R-:W1:Y:S02]  /*0ed0*/  USETMAXREG.TRY_ALLOC.CTAPOOL UP0, 0xe8 ;  /* 0x000000e8000079c8 */ /* 0x000e640008000600 */
[----:B-1----:R-:W-:-:S13]  /*0ee0*/  PLOP3.LUT P0, PT, PT, PT, UP0, 0x80, 0x0 ;  /* 0x000000000000781c */ /* 0x002fda0003f0f008 */
[----:B------:R-:W-:Y:S05]  /*0ef0*/  @!P0 BRA `(.L_x_8) ;  /* 0xfffffffc00f08947 */ /* 0x000fea000383ffff */
[----:B------:R-:W-:Y:S01]  /*0f00*/  ULDC.64 UR4, c[0x0][0x598] ;  /* 0x0001660000047ab9 */ /* 0x000fe20000000a00 */
[----:B------:R-:W-:Y:S01]  /*0f10*/  ULDC.64 UR36, c[0x0][0x208] ;  /* 0x0000820000247ab9 */ /* 0x000fe20000000a00 */
[----:B------:R-:W-:-:S04]  /*0f20*/  ISETP.NE.U32.AND P0, PT, RZ, UR4, PT ;  /* 0x00000004ff007c0c */ /* 0x000fc8000bf05070 */
[----:B------:R-:W-:-:S13]  /*0f30*/  ISETP.NE.AND.EX P0, PT, RZ, UR5, PT, P0 ;  /* 0x00000005ff007c0c */ /* 0x000fda000bf05300 */
[----:B------:R-:W-:Y:S05]  /*0f40*/  @!P0 BRA `(.L_x_11) ;  /* 0x00000000001c8947 */ /* 0x000fea0003800000 */
[----:B0-----:R-:W0:Y:S02]  /*0f50*/  LDC.64 R4, c[0x0][0x598] ;  /* 0x00016600ff047b82 */ /* 0x001e240000000a00 */
[----:B0-----:R-:W2:Y:S02]  /*0f60*/  LDG.E.64 R4, desc[UR36][R4.64] ;  /* 0x0000002404047981 */ /* 0x001ea4000c1e1b00 */
[----:B--2---:R-:W-:-:S04]  /*0f70*/  ISETP.NE.U32.AND P0, PT, R4, RZ, PT ;  /* 0x000000ff0400720c */ /* 0x004fc80003f05070 */
[----:B------:R-:W-:-:S13]  /*0f80*/  ISETP.NE.AND.EX P0, PT, R5, RZ, PT, P0 ;  /* 0x000000ff0500720c */ /* 0x000fda0003f05300 */
[----:B------:R-:W-:Y:S05]  /*0f90*/  @!P0 BRA `(.L_x_11) ;  /* 0x0000000000088947 */ /* 0x000fea0003800000 */
[----:B------:R0:W5:Y:S01]  /*0fa0*/  LD.E R217, desc[UR36][R4.64] ;  /* 0x0000002404d97980 */ /* 0x000162000c101900 */
[----:B------:R-:W-:Y:S05]  /*0fb0*/  BRA `(.L_x_12) ;  /* 0x0000000000247947 */ /* 0x000fea0003800000 */
.L_x_11:
[----:B------:R-:W-:Y:S02]  /*0fc0*/  ULDC.64 UR4, c[0x0][0x588] ;  /* 0x0001620000047ab9 */ /* 0x000fe40000000a00 */
[----:B------:R-:W-:-:S04]  /*0fd0*/  ISETP.NE.U32.AND P0, PT, RZ, UR4, PT ;  /* 0x00000004ff007c0c */ /* 0x000fc8000bf05070 */
[----:B------:R-:W-:-:S13]  /*0fe0*/  ISETP.NE.AND.EX P0, PT, RZ, UR5, PT, P0 ;  /* 0x00000005ff007c0c */ /* 0x000fda000bf05300 */
[----:B------:R-:W-:Y:S05]  /*0ff0*/  @!P0 BRA `(.L_x_13) ;  /* 0x00000000000c8947 */ /* 0x000fea0003800000 */
[----:B0-----:R-:W0:Y:S02]  /*1000*/  LDC.64 R4, c[0x0][0x588] ;  /* 0x00016200ff047b82 */ /* 0x001e240000000a00 */
[----:B0-----:R1:W5:Y:S01]  /*1010*/  LDG.E R217, desc[UR36][R4.64] ;  /* 0x0000002404d97981 */ /* 0x001362000c1e1900 */
[----:B------:R-:W-:Y:S05]  /*1020*/  BRA `(.L_x_12) ;  /* 0x0000000000087947 */ /* 0x000fea0003800000 */
.L_x_13:
[----:B------:R-:W-:Y:S02]  /*1030*/  ULDC UR4, c[0x0][0x580] ;  /* 0x0001600000047ab9 */ /* 0x000fe40000000800 */
[----:B------:R-:W-:-:S07]  /*1040*/  IMAD.U32 R217, RZ, RZ, UR4 ;  /* 0x00000004ffd97e24 */ /* 0x000fce000f8e00ff */
.L_x_12:
[----:B------:R-:W-:Y:S02]  /*1050*/  ULDC.64 UR4, c[0x0][0x5a0] ;  /* 0x0001680000047ab9 */ /* 0x000fe40000000a00 */
[----:B------:R-:W-:-:S04]  /*1060*/  ISETP.NE.U32.AND P0, PT, RZ, UR4, PT ;  /* 0x00000004ff007c0c */ /* 0x000fc8000bf05070 */
[----:B------:R-:W-:-:S13]  /*1070*/  ISETP.NE.AND.EX P0, PT, RZ, UR5, PT, P0 ;  /* 0x00000005ff007c0c */ /* 0x000fda000bf05300 */
[----:B------:R-:W-:Y:S05]  /*1080*/  @!P0 BRA `(.L_x_14) ;  /* 0x00000000001c8947 */ /* 0x000fea0003800000 */
[----:B01----:R-:W0:Y:S02]  /*1090*/  LDC.64 R4, c[0x0][0x5a0] ;  /* 0x00016800ff047b82 */ /* 0x003e240000000a00 */
[----:B0-----:R-:W2:Y:S02]  /*10a0*/  LDG.E.64 R4, desc[UR36][R4.64] ;  /* 0x0000002404047981 */ /* 0x001ea4000c1e1b00 */
[----:B--2---:R-:W-:-:S04]  /*10b0*/  ISETP.NE.U32.AND P0, PT, R4, RZ, PT ;  /* 0x000000ff0400720c */ /* 0x004fc80003f05070 */
[----:B------:R-:W-:-:S13]  /*10c0*/  ISETP.NE.AND.EX P0, PT, R5, RZ, PT, P0 ;  /* 0x000000ff0500720c */ /* 0x000fda0003f05300 */
[----:B------:R-:W-:Y:S05]  /*10d0*/  @!P0 BRA `(.L_x_14) ;  /* 0x0000000000088947 */ /* 0x000fea0003800000 */
[----:B------:R0:W5:Y:S01]  /*10e0*/  LD.E R216, desc[UR36][R4.64] ;  /* 0x0000002404d87980 */ /* 0x000162000c101900 */
[----:B------:R-:W-:Y:S05]  /*10f0*/  BRA `(.L_x_15) ;  /* 0x0000000000247947 */ /* 0x000fea0003800000 */
.L_x_14:
[----:B------:R-:W-:Y:S02]  /*1100*/  ULDC.64 UR4, c[0x0][0x590] ;  /* 0x0001640000047ab9 */ /* 0x000fe40000000a00 */
[----:B------:R-:W-:-:S04]  /*1110*/  ISETP.NE.U32.AND P0, PT, RZ, UR4, PT ;  /* 0x00000004ff007c0c */ /* 0x000fc8000bf05070 */
[----:B------:R-:W-:-:S13]  /*1120*/  ISETP.NE.AND.EX P0, PT, RZ, UR5, PT, P0 ;  /* 0x00000005ff007c0c */ /* 0x000fda000bf05300 */
[----:B------:R-:W-:Y:S05]  /*1130*/  @!P0 BRA `(.L_x_16) ;  /* 0x00000000000c8947 */ /* 0x000fea0003800000 */
[----:B01----:R-:W0:Y:S02]  /*1140*/  LDC.64 R4, c[0x0][0x590] ;  /* 0x00016400ff047b82 */ /* 0x003e240000000a00 */
[----:B0-----:R1:W5:Y:S01]  /*1150*/  LDG.E R216, desc[UR36][R4.64] ;  /* 0x0000002404d87981 */ /* 0x001362000c1e1900 */
[----:B------:R-:W-:Y:S05]  /*1160*/  BRA `(.L_x_15) ;  /* 0x0000000000087947 */ /* 0x000fea0003800000 */
.L_x_16:
[----:B------:R-:W-:Y:S02]  /*1170*/  ULDC UR4, c[0x0][0x584] ;  /* 0x0001610000047ab9 */ /* 0x000fe40000000800 */
[----:B------:R-:W-:-:S07]  /*1180*/  IMAD.U32 R216, RZ, RZ, UR4 ;  /* 0x00000004ffd87e24 */ /* 0x000fce000f8e00ff */
.L_x_15:
[----:B------:R-:W-:-:S13]  /*1190*/  LOP3.LUT P0, RZ, R0, 0xff, RZ, 0xc0, !PT ;  /* 0x000000ff00ff7812 */ /* 0x000fda000780c0ff */
[----:B------:R-:W-:Y:S05]  /*11a0*/  @!P0 EXIT ;  /* 0x000000000000894d */ /* 0x000fea0003800000 */
[----:B------:R-:W-:Y:S01]  /*11b0*/  ULDC UR4, c[0x0][0x28c] ;  /* 0x0000a30000047ab9 */ /* 0x000fe20000000800 */
[----:B------:R-:W-:Y:S01]  /*11c0*/  UMOV UR38, URZ ;  /* 0x0000003f00267c82 */ /* 0x000fe20008000000 */
[----:B------:R-:W-:Y:S01]  /*11d0*/  UIADD3 UR4, UR4, 0x7f, URZ ;  /* 0x0000007f04047890 */ /* 0x000fe2000fffe03f */
[----:B------:R-:W-:-:S03]  /*11e0*/  UMOV UR39, URZ ;  /* 0x0000003f00277c82 */ /* 0x000fc60008000000 */
[----:B------:R-:W-:-:S04]  /*11f0*/  USHF.R.S32.HI UR5, URZ, 0x1f, UR4 ;  /* 0x0000001f3f057899 */ /* 0x000fc80008011404 */
[----:B------:R-:W-:-:S04]  /*1200*/  ULEA.HI UR5, UR5, UR4, URZ, 0x7 ;  /* 0x0000000405057291 */ /* 0x000fc8000f8f383f */
[----:B------:R-:W-:-:S12]  /*1210*/  USHF.R.S32.HI UR40, URZ, 0x7, UR5 ;  /* 0x000000073f287899 */ /* 0x000fd80008011405 */
.L_x_424:
[----:B--2---:R-:W2:Y:S01]  /*1220*/  S2R R0, SR_TID.X ;  /* 0x0000000000007919 */ /* 0x004ea20000002100 */
[----:B---3--:R-:W3:Y:S01]  /*1230*/  S2UR UR7, SR_CgaCtaId ;  /* 0x00000000000779c3 */ /* 0x008ee20000008800 */
[----:B------:R-:W-:Y:S02]  /*1240*/  UMOV UR6, 0x400 ;  /* 0x0000040000067882 */ /* 0x000fe40000000000 */
[----:B---3--:R-:W-:Y:S01]  /*1250*/  ULEA UR6, UR7, UR6, 0x18 ;  /* 0x0000000607067291 */ /* 0x008fe2000f8ec03f */
[----:B--2---:R-:W-:-:S04]  /*1260*/  LOP3.LUT R0, R0, 0x80, RZ, 0xc0, !PT ;  /* 0x0000008000007812 */ /* 0x004fc800078ec0ff */
[----:B------:R-:W-:-:S06]  /*1270*/  SHF.R.U32.HI R0, RZ, 0x7, R0 ;  /* 0x00000007ff007819 */ /* 0x000fcc0000011600 */
[----:B------:R-:W2:Y:S02]  /*1280*/  SHFL.IDX PT, R0, R0, RZ, 0x1f ;  /* 0x00001fff00007589 */ /* 0x000ea400000e0000 */
[----:B--2---:R-:W-:-:S13]  /*1290*/  R2UR UR4, R0 ;  /* 0x00000000000472ca */ /* 0x004fda00000e0000 */
[----:B------:R-:W-:-:S04]  /*12a0*/  ULEA.HI UR5, UR4, UR4, URZ, 0x1 ;  /* 0x0000000404057291 */ /* 0x000fc8000f8f083f */
[----:B------:R-:W-:-:S04]  /*12b0*/  ULOP3.LUT UR5, UR5, 0x7fffe, URZ, 0xc0, !UPT ;  /* 0x0007fffe05057892 */ /* 0x000fc8000f8ec03f */
[----:B------:R-:W-:-:S03]  /*12c0*/  UIADD3 UR5, UR4, -UR5, URZ ;  /* 0x8000000504057290 */ /* 0x000fc6000fffe03f */
[----:B------:R-:W-:Y:S01]  /*12d0*/  ULDC UR4, c[0x0][0x28c] ;  /* 0x0000a30000047ab9 */ /* 0x000fe20000000800 */
[----:B------:R-:W-:Y:S01]  /*12e0*/  ULEA UR5, UR5, UR6, 0xd ;  /* 0x0000000605057291 */ /* 0x000fe2000f8e683f */
[----:B------:R-:W-:-:S03]  /*12f0*/  ISETP.LT.AND P0, PT, RZ, UR4, PT ;  /* 0x00000004ff007c0c */ /* 0x000fc6000bf01270 */
[----:B------:R-:W-:-:S04]  /*1300*/  UIADD3 UR5, UR5, 0x100, URZ ;  /* 0x0000010005057890 */ /* 0x000fc8000fffe03f */
[----:B------:R-:W-:-:S04]  /*1310*/  USHF.R.U32.HI UR5, URZ, 0x4, UR5 ;  /* 0x000000043f057899 */ /* 0x000fc80008011605 */
[----:B------:R-:W-:Y:S02]  /*1320*/  ULOP3.LUT UR41, UR5, 0x3fff, URZ, 0xc0, !UPT ;  /* 0x00003fff05297892 */ /* 0x000fe4000f8ec03f */
[----:B01----:R-:W-:Y:S10]  /*1330*/  @P0 BRA `(.L_x_17) ;  /* 0x0000000000400947 */ /* 0x003ff40003800000 */
[----:B------:R-:W-:Y:S01]  /*1340*/  MOV R0, 0x0 ;  /* 0x0000000000007802 */ /* 0x000fe20000000f00 */
[----:B------:R-:W-:Y:S01]  /*1350*/  ULDC.64 UR4, c[0x4][0x68] ;  /* 0x01001a0000047ab9 */ /* 0x000fe20000000a00 */
[----:B------:R-:W-:Y:S01]  /*1360*/  ULDC.64 UR6, c[0x4][0x8] ;  /* 0x0100020000067ab9 */ /* 0x000fe20000000a00 */
[----:B01----:R-:W-:Y:S01]  /*1370*/  IMAD.U32 R4, RZ, RZ, UR4 ;  /* 0x00000004ff047e24 */ /* 0x003fe2000f8e00ff */
[----:B------:R0:W1:Y:S01]  /*1380*/  LDC.64 R14, c[0x4][R0] ;  /* 0x01000000000e7b82 */ /* 0x0000620000000a00 */
[----:B------:R-:W-:Y:S01]  /*1390*/  IMAD.U32 R5, RZ, RZ, UR5 ;  /* 0x00000005ff057e24 */ /* 0x000fe2000f8e00ff */
[----:B------:R-:W-:Y:S01]  /*13a0*/  ULDC.64 UR4, c[0x4][0x70] ;  /* 0x01001c0000047ab9 */ /* 0x000fe20000000a00 */
[----:B------:R-:W-:Y:S02]  /*13b0*/  IMAD.U32 R10, RZ, RZ, UR6 ;  /* 0x00000006ff0a7e24 */ /* 0x000fe4000f8e00ff */
[----:B------:R-:W-:Y:S02]  /*13c0*/  IMAD.U32 R6, RZ, RZ, UR4 ;  /* 0x00000004ff067e24 */ /* 0x000fe4000f8e00ff */
[----:B------:R-:W-:-:S02]  /*13d0*/  IMAD.U32 R7, RZ, RZ, UR5 ;  /* 0x00000005ff077e24 */ /* 0x000fc4000f8e00ff */
[----:B------:R-:W-:Y:S02]  /*13e0*/  IMAD.U32 R11, RZ, RZ, UR7 ;  /* 0x00000007ff0b7e24 */ /* 0x000fe4000f8e00ff */
[----:B------:R-:W-:Y:S02]  /*13f0*/  IMAD.MOV.U32 R8, RZ, RZ, 0x1e1 ;  /* 0x000001e1ff087424 */ /* 0x000fe400078e00ff */
[----:B------:R-:W-:Y:S02]  /*1400*/  IMAD.MOV.U32 R12, RZ, RZ, 0x1 ;  /* 0x00000001ff0c7424 */ /* 0x000fe400078e00ff */
[----:B0-----:R-:W-:-:S07]  /*1410*/  IMAD.MOV.U32 R13, RZ, RZ, RZ ;  /* 0x000000ffff0d7224 */ /* 0x001fce00078e00ff */
[----:B------:R-:W-:-:S07]  /*1420*/  LEPC R20, `(.L_x_17) ;  /* 0x000000001014794e */ /* 0x000fce0000000000 */
[----:B-1---5:R-:W-:Y:S05]  /*1430*/  CALL.ABS.NOINC R14 ;  /* 0x000000000e007343 */ /* 0x022fea0003c00000 */
.L_x_17:
[----:B------:R-:W-:-:S04]  /*1440*/  LOP3.LUT R0, R17, 0x1, RZ, 0xfc, !PT ;  /* 0x0000000111007812 */ /* 0x000fc800078efcff */
[----:B------:R-:W-:-:S13]  /*1450*/  ISETP.NE.AND P0, PT, R0, 0x3, PT ;  /* 0x000000030000780c */ /* 0x000fda0003f05270 */
[----:B------:R-:W-:Y:S05]  /*1460*/  @!P0 BRA `(.L_x_18) ;  /* 0x0000000000048947 */ /* 0x000fea0003800000 */
[----:B------:R-:W-:Y:S01]  /*1470*/  BPT.TRAP 0x1 ;  /* 0x000000040000795c */ /* 0x000fe20000300000 */
.L_x_18:
[----:B------:R-:W2:Y:S01]  /*1480*/  S2UR UR5, SR_CgaCtaId ;  /* 0x00000000000579c3 */ /* 0x000ea20000008800 */
[----:B------:R-:W-:Y:S01]  /*1490*/  UMOV UR4, 0x400 ;  /* 0x0000040000047882 */ /* 0x000fe20000000000 */
[----:B------:R-:W-:Y:S02]  /*14a0*/  IMAD.U32 R0, RZ, RZ, UR38 ;  /* 0x00000026ff007e24 */ /* 0x000fe4000f8e00ff */
[----:B------:R-:W-:-:S03]  /*14b0*/  IMAD.U32 R3, RZ, RZ, UR39 ;  /* 0x00000027ff037e24 */ /* 0x000fc6000f8e00ff */
[----:B------:R-:W-:Y:S01]  /*14c0*/  SHF.L.U32 R0, R0, 0x1f, RZ ;  /* 0x0000001f00007819 */ /* 0x000fe200000006ff */
[----:B--2---:R-:W-:-:S06]  /*14d0*/  ULEA UR4, UR5, UR4, 0x18 ;  /* 0x0000000405047291 */ /* 0x004fcc000f8ec03f */
[----:B------:R-:W-:-:S04]  /*14e0*/  IMAD.U32 R6, RZ, RZ, UR4 ;  /* 0x00000004ff067e24 */ /* 0x000fc8000f8e00ff */
[----:B------:R-:W-:-:S04]  /*14f0*/  IMAD R3, R3, 0x8, R6 ;  /* 0x0000000803037824 */ /* 0x000fc800078e0206 */
[----:B------:R2:W3:Y:S01]  /*1500*/  SYNCS.PHASECHK.TRANS64.TRYWAIT P1, [R3+URZ], R0 ;  /* 0x00000000030075a7 */ /* 0x0004e2000802017f */
[----:B------:R-:W-:Y:S05]  /*1510*/  @!P0 BRA `(.L_x_19) ;  /* 0x0000000000048947 */ /* 0x000fea0003800000 */
[----:B------:R-:W-:Y:S01]  /*1520*/  BPT.TRAP 0x1 ;  /* 0x000000040000795c */ /* 0x000fe20000300000 */
.L_x_19:
[----:B---3--:R-:W-:Y:S05]  /*1530*/  @P1 BRA `(.L_x_20) ;  /* 0x0000000000081947 */ /* 0x008fea0003800000 */
[----:B------:R-:W3:Y:S02]  /*1540*/  SYNCS.PHASECHK.TRANS64.TRYWAIT P1, [R3+URZ], R0 ;  /* 0x00000000030075a7 */ /* 0x000ee4000802017f */
[----:B---3--:R-:W-:Y:S05]  /*1550*/  @!P1 BRA `(.L_x_21) ;  /* 0x000000c800349947 */ /* 0x008fea0003800000 */
.L_x_20:
[----:B------:R-:W-:-:S04]  /*1560*/  UISETP.LT.AND UP0, UPT, UR40, 0x1, UPT ;  /* 0x000000012800788c */ /* 0x000fc8000bf01270 */
[----:B------:R-:W-:-:S06]  /*1570*/  USEL UR4, UR40, 0x1, UP0 ;  /* 0x0000000128047887 */ /* 0x000fcc0008000000 */
[----:B--23--:R-:W-:Y:S01]  /*1580*/  IMAD.U32 R0, RZ, RZ, UR4 ;  /* 0x00000004ff007e24 */ /* 0x00cfe2000f8e00ff */
[----:B------:R-:W-:Y:S05]  /*1590*/  WARPSYNC.ALL ;  /* 0x0000000000007948 */ /* 0x000fea0003800000 */
[----:B------:R-:W-:-:S04]  /*15a0*/  IADD3 R0, -R0, UR40, RZ ;  /* 0x0000002800007c10 */ /* 0x000fc8000fffe1ff */
[----:B------:R-:W-:Y:S02]  /*15b0*/  ISETP.GE.AND P1, PT, R0, 0x1, PT ;  /* 0x000000010000780c */ /* 0x000fe40003f26270 */
[----:B------:R-:W-:Y:S01]  /*15c0*/  R2UR UR4, R6 ;  /* 0x00000000060472ca */ /* 0x000fe200000e0000 */
[----:B------:R-:W-:Y:S01]  /*15d0*/  WARPGROUP.ARRIVE ;  /* 0x00000000000079c5 */ /* 0x000fe20000000000 */
[----:B------:R-:W-:Y:S01]  /*15e0*/  UMOV UR9, 0x40000040 ;  /* 0x4000004000097882 */ /* 0x000fe20000000000 */
[----:B------:R-:W-:-:S10]  /*15f0*/  UMOV UR11, 0x40000040 ;  /* 0x40000040000b7882 */ /* 0x000fd40000000000 */
[----:B------:R-:W-:-:S04]  /*1600*/  UIADD3 UR4, UR4, 0xc100, URZ ;  /* 0x0000c10004047890 */ /* 0x000fc8000fffe03f */
[----:B------:R-:W-:-:S04]  /*1610*/  USHF.R.U32.HI UR4, URZ, 0x4, UR4 ;  /* 0x000000043f047899 */ /* 0x000fc80008011604 */
[----:B------:R-:W-:Y:S02]  /*1620*/  ULOP3.LUT UR5, UR4, 0x3fff, URZ, 0xc0, !UPT ;  /* 0x00003fff04057892 */ /* 0x000fe4000f8ec03f */
[----:B------:R-:W-:Y:S02]  /*1630*/  ULOP3.LUT UR4, UR41, 0x10000, URZ, 0xfc, !UPT ;  /* 0x0001000029047892 */ /* 0x000fe4000f8efc3f */
[----:B------:R-:W-:Y:S02]  /*1640*/  ULOP3.LUT UR5, UR5, 0x10000, URZ, 0xfc, !UPT ;  /* 0x0001000005057892 */ /* 0x000fe4000f8efc3f */
[----:B------:R-:W-:Y:S02]  /*1650*/  ULEA UR6, UR39, UR4, 0xa ;  /* 0x0000000427067291 */ /* 0x000fe4000f8e503f */
[----:B------:R-:W-:-:S05]  /*1660*/  UIMAD UR7, UR39, 0xc00, UR5 ;  /* 0x00000c00270778a4 */ /* 0x000fca000f8e0205 */
[----:B------:R-:W-:Y:S02]  /*1670*/  UMOV UR8, UR6 ;  /* 0x0000000600087c82 */ /* 0x000fe40008000000 */
[----:B------:R-:W-:Y:S02]  /*1680*/  UMOV UR10, UR7 ;  /* 0x00000007000a7c82 */ /* 0x000fe40008000000 */
[----:B------:R-:W-:Y:S01]  /*1690*/  IGMMA.64x192x32.S8.S8 R120, gdesc[UR8], RZ, !UPT, gsb0 ;  /* 0x04e00000087879f1 */ /* 0x000fe2000c0410ff */
[----:B------:R-:W-:Y:S01]  /*16a0*/  UIADD3 UR10, UR7, 0x600, URZ ;  /* 0x00000600070a7890 */ /* 0x000fe2000fffe03f */
[----:B------:R-:W-:Y:S01]  /*16b0*/  UMOV UR11, 0x40000040 ;  /* 0x40000040000b7882 */ /* 0x000fe20000000000 */
[----:B------:R-:W-:Y:S02]  /*16c0*/  WARPGROUP.DEPBAR.LE gsb0, 0x0 ;  /* 0x00008000000079c5 */ /* 0x000fe40000010000 */
[----:B------:R-:W-:-:S06]  /*16d0*/  WARPGROUP.ARRIVE ;  /* 0x00000000000079c5 */ /* 0x000fcc0000000000 */
[----:B------:R-:W-:Y:S01]  /*16e0*/  IGMMA.64x192x32.S8.S8 R24, gdesc[UR8], RZ, !UPT, gsb0 ;  /* 0x04e00000081879f1 */ /* 0x000fe2000c0410ff */
[----:B------:R-:W-:Y:S02]  /*16f0*/  UIADD3 UR8, UR6, 0x2, URZ ;  /* 0x0000000206087890 */ /* 0x000fe4000fffe03f */
[----:B------:R-:W-:Y:S01]  /*1700*/  UIADD3 UR10, UR7, 0x2, URZ ;  /* 0x00000002070a7890 */ /* 0x000fe2000fffe03f */
[----:B------:R-:W-:Y:S01]  /*1710*/  UMOV UR9, 0x40000040 ;  /* 0x4000004000097882 */ /* 0x000fe20000000000 */
[----:B------:R-:W-:Y:S01]  /*1720*/  UMOV UR11, 0x40000040 ;  /* 0x40000040000b7882 */ /* 0x000fe20000000000 */
[----:B------:R-:W-:Y:S02]  /*1730*/  WARPGROUP.DEPBAR.LE gsb0, 0x0 ;  /* 0x00008000000079c5 */ /* 0x000fe40000010000 */
[----:B------:R-:W-:-:S06]  /*1740*/  WARPGROUP.ARRIVE ;  /* 0x00000000000079c5 */ /* 0x000fcc0000000000 */
[----:B------:R-:W-:Y:S01]  /*1750*/  IGMMA.64x192x32.S8.S8 R120, gdesc[UR8], R120, gsb0 ;  /* 0x04e00000087879f1 */ /* 0x000fe20008041078 */
[----:B------:R-:W-:Y:S01]  /*1760*/  UIADD3 UR10, UR7, 0x602, URZ ;  /* 0x00000602070a7890 */ /* 0x000fe2000fffe03f */
[----:B------:R-:W-:Y:S01]  /*1770*/  UMOV UR11, 0x40000040 ;  /* 0x40000040000b7882 */ /* 0x000fe20000000000 */
[----:B------:R-:W-:Y:S02]  /*1780*/  WARPGROUP.DEPBAR.LE gsb0, 0x0 ;  /* 0x00008000000079c5 */ /* 0x000fe40000010000 */
[----:B------:R-:W-:-:S06]  /*1790*/  WARPGROUP.ARRIVE ;  /* 0x00000000000079c5 */ /* 0x000fcc0000000000 */
[----:B------:R-:W-:Y:S01]  /*17a0*/  IGMMA.64x192x32.S8.S8 R24, gdesc[UR8], R24, gsb0 ;  /* 0x04e00000081879f1 */ /* 0x000fe20008041018 */
        /* <DEDUP_REMOVED lines=23> */
[----:B------:R-:W-:Y:S03]  /*1920*/  IGMMA.64x192x32.S8.S8 R24, gdesc[UR8], R24, gsb0 ;  /* 0x04e00000081879f1 */ /* 0x000fe60008041018 */
[----:B------:R-:W-:Y:S02]  /*1930*/  WARPGROUP.DEPBAR.LE gsb0, 0x0 ;  /* 0x00008000000079c5 */ /* 0x000fe40000010000 */
[----:B------:R-:W-:Y:S05]  /*1940*/  @!P1 BRA `(.L_x_22) ;  /* 0x0000000400749947 */ /* 0x000fea0003800000 */
[----:B------:R-:W-:Y:S02]  /*1950*/  UIADD3 UR6, UR39, 0x1, URZ ;  /* 0x0000000127067890 */ /* 0x000fe4000fffe03f */
[----:B------:R-:W-:Y:S02]  /*1960*/  IMAD.U32 R3, RZ, RZ, UR39 ;  /* 0x00000027ff037e24 */ /* 0x000fe4000f8e00ff */
[----:B------:R-:W-:-:S04]  /*1970*/  UISETP.NE.AND UP0, UPT, UR6, 0x3, UPT ;  /* 0x000000030600788c */ /* 0x000fc8000bf05270 */
[----:B------:R-:W-:Y:S02]  /*1980*/  USEL UR7, URZ, 0x1, UP0 ;  /* 0x000000013f077887 */ /* 0x000fe40008000000 */
[----:B------:R-:W-:Y:S02]  /*1990*/  USEL UR6, UR6, URZ, UP0 ;  /* 0x0000003f06067287 */ /* 0x000fe40008000000 */
[----:B------:R-:W-:-:S06]  /*19a0*/  ULOP3.LUT UR7, UR38, UR7, URZ, 0x3c, !UPT ;  /* 0x0000000726077292 */ /* 0x000fcc000f8e3c3f */
[----:B------:R-:W-:-:S07]  /*19b0*/  IMAD.U32 R7, RZ, RZ, UR7 ;  /* 0x00000007ff077e24 */ /* 0x000fce000f8e00ff */
.L_x_29:
[----:B------:R-:W-:Y:S05]  /*19c0*/  @!P0 BRA `(.L_x_23) ;  /* 0x0000000000048947 */ /* 0x000fea0003800000 */
[----:B------:R-:W-:Y:S01]  /*19d0*/  BPT.TRAP 0x1 ;  /* 0x000000040000795c */ /* 0x000fe20000300000 */
.L_x_23:
[----:B------:R-:W2:Y:S01]  /*19e0*/  S2UR UR8, SR_CgaCtaId ;  /* 0x00000000000879c3 */ /* 0x000ea20000008800 */
[----:B------:R-:W-:Y:S01]  /*19f0*/  UMOV UR7, 0x400 ;  /* 0x0000040000077882 */ /* 0x000fe20000000000 */
[----:B01----:R-:W-:Y:S01]  /*1a00*/  IMAD.U32 R5, RZ, RZ, UR6 ;  /* 0x00000006ff057e24 */ /* 0x003fe2000f8e00ff */
[----:B------:R-:W-:Y:S01]  /*1a10*/  SHF.L.U32 R4, R7, 0x1f, RZ ;  /* 0x0000001f07047819 */ /* 0x000fe200000006ff */
[----:B--2---:R-:W-:-:S06]  /*1a20*/  ULEA UR7, UR8, UR7, 0x18 ;  /* 0x0000000708077291 */ /* 0x004fcc000f8ec03f */
[----:B------:R-:W-:-:S04]  /*1a30*/  IMAD.U32 R6, RZ, RZ, UR7 ;  /* 0x00000007ff067e24 */ /* 0x000fc8000f8e00ff */
[----:B------:R-:W-:-:S04]  /*1a40*/  IMAD R5, R5, 0x8, R6 ;  /* 0x0000000805057824 */ /* 0x000fc800078e0206 */
[----:B------:R0:W1:Y:S01]  /*1a50*/  SYNCS.PHASECHK.TRANS64.TRYWAIT P1, [R5+URZ], R4 ;  /* 0x00000004050075a7 */ /* 0x000062000802017f */
[----:B------:R-:W-:Y:S05]  /*1a60*/  @!P0 BRA `(.L_x_24) ;  /* 0x0000000000048947 */ /* 0x000fea0003800000 */
[----:B------:R-:W-:Y:S01]  /*1a70*/  BPT.TRAP 0x1 ;  /* 0x000000040000795c */ /* 0x000fe20000300000 */
.L_x_24:
[----:B-1----:R-:W-:Y:S05]  /*1a80*/  @P1 BRA `(.L_x_25) ;  /* 0x0000000000081947 */ /* 0x002fea0003800000 */
[----:B------:R-:W1:Y:S02]  /*1a90*/  SYNCS.PHASECHK.TRANS64.TRYWAIT P1, [R5+URZ], R4 ;  /* 0x00000004050075a7 */ /* 0x000e64000802017f */
[----:B-1----:R-:W-:Y:S05]  /*1aa0*/  @!P1 BRA `(.L_x_26) ;  /* 0x000000c000f49947 */ /* 0x002fea0003800000 */
.L_x_25:
[----:B------:R-:W-:Y:S01]  /*1ab0*/  ULEA UR7, UR6, UR4, 0xa ;  /* 0x0000000406077291 */ /* 0x000fe2000f8e503f */
[----:B------:R-:W-:Y:S01]  /*1ac0*/  WARPGROUP.ARRIVE ;  /* 0x00000000000079c5 */ /* 0x000fe20000000000 */
[----:B------:R-:W-:Y:S01]  /*1ad0*/  UIMAD UR12, UR6, 0xc00, UR5 ;  /* 0x00000c00060c78a4 */ /* 0x000fe2000f8e0205 */
[----:B------:R-:W-:Y:S01]  /*1ae0*/  UMOV UR9, 0x40000040 ;  /* 0x4000004000097882 */ /* 0x000fe20000000000 */
[----:B------:R-:W-:-:S03]  /*1af0*/  UMOV UR11, 0x40000040 ;  /* 0x40000040000b7882 */ /* 0x000fc60000000000 */
[----:B------:R-:W-:Y:S02]  /*1b00*/  UMOV UR8, UR7 ;  /* 0x0000000700087c82 */ /* 0x000fe40008000000 */
[----:B------:R-:W-:Y:S02]  /*1b10*/  UMOV UR10, UR12 ;  /* 0x0000000c000a7c82 */ /* 0x000fe40008000000 */
        /* <DEDUP_REMOVED lines=44> */
[----:B------:R-:W-:Y:S01]  /*1de0*/  BPT.TRAP 0x1 ;  /* 0x000000040000795c */ /* 0x000fe20000300000 */
.L_x_27:
[----:B------:R-:W-:-:S13]  /*1df0*/  ISETP.NE.AND P1, PT, R2, RZ, PT ;  /* 0x000000ff0200720c */ /* 0x000fda0003f25270 */
[----:B01----:R-:W-:-:S04]  /*1e00*/  @P1 IMAD R4, R3, 0x8, R6 ;  /* 0x0000000803041824 */ /* 0x003fc800078e0206 */
[----:B------:R-:W-:-:S05]  /*1e10*/  @P1 VIADD R5, R4, 0x18 ;  /* 0x0000001804051836 */ /* 0x000fca0000000000 */
[----:B------:R-:W-:-:S04]  /*1e20*/  @P1 PRMT R5, R16, 0x654, R5 ;  /* 0x0000065410051816 */ /* 0x000fc80000000005 */
[----:B------:R0:W-:Y:S01]  /*1e30*/  @P1 SYNCS.ARRIVE.TRANS64.RED.A1T0 RZ, [R5+URZ], RZ ;  /* 0x000000ff05ff19a7 */ /* 0x0001e2000810043f */
[----:B------:R-:W-:-:S13]  /*1e40*/  ISETP.GT.U32.AND P1, PT, R17, 0x1, PT ;  /* 0x000000011100780c */ /* 0x000fda0003f24070 */
[----:B0-----:R-:W-:Y:S05]  /*1e50*/  @P1 BRA `(.L_x_28) ;  /* 0x0000000000041947 */ /* 0x001fea0003800000 */
[----:B------:R-:W-:Y:S01]  /*1e60*/  BPT.TRAP 0x1 ;  /* 0x000000040000795c */ /* 0x000fe20000300000 */
.L_x_28:
[----:B------:R-:W-:Y:S01]  /*1e70*/  UIADD3 UR6, UR6, 0x1, URZ ;  /* 0x0000000106067890 */ /* 0x000fe2000fffe03f */
[C---:B------:R-:W-:Y:S01]  /*1e80*/  ISETP.GT.AND P2, PT, R0.reuse, 0x1, PT ;  /* 0x000000010000780c */ /* 0x040fe20003f44270 */
[----:B------:R-:W-:Y:S02]  /*1e90*/  VIADD R3, R3, 0x1 ;  /* 0x0000000103037836 */ /* 0x000fe40000000000 */
[----:B------:R-:W-:Y:S01]  /*1ea0*/  UISETP.NE.AND UP0, UPT, UR6, 0x3, UPT ;  /* 0x000000030600788c */ /* 0x000fe2000bf05270 */
[----:B------:R-:W-:Y:S02]  /*1eb0*/  VIADD R0, R0, 0xffffffff ;  /* 0xffffffff00007836 */ /* 0x000fe40000000000 */
[C---:B------:R-:W-:Y:S01]  /*1ec0*/  ISETP.NE.AND P1, PT, R3.reuse, 0x3, PT ;  /* 0x000000030300780c */ /* 0x040fe20003f25270 */
[----:B------:R-:W-:Y:S02]  /*1ed0*/  USEL UR7, URZ, 0x1, UP0 ;  /* 0x000000013f077887 */ /* 0x000fe40008000000 */
[----:B------:R-:W-:Y:S01]  /*1ee0*/  USEL UR6, UR6, URZ, UP0 ;  /* 0x0000003f06067287 */ /* 0x000fe20008000000 */
[----:B------:R-:W-:-:S03]  /*1ef0*/  SEL R3, R3, RZ, P1 ;  /* 0x000000ff03037207 */ /* 0x000fc60000800000 */
[----:B------:R-:W-:Y:S01]  /*1f00*/  LOP3.LUT R7, R7, UR7, RZ, 0x3c, !PT ;  /* 0x0000000707077c12 */ /* 0x000fe2000f8e3cff */
[----:B------:R-:W-:Y:S07]  /*1f10*/  @P2 BRA `(.L_x_29) ;  /* 0xfffffff800a82947 */ /* 0x000fee000383ffff */
.L_x_22:
[----:B------:R-:W2:Y:S02]  /*1f20*/  LDC R0, c[0x0][0x28c] ;  /* 0x0000a300ff007b82 */ /* 0x000ea40000000800 */
[----:B--2---:R-:W-:-:S13]  /*1f30*/  ISETP.GE.AND P1, PT, R0, 0x1, PT ;  /* 0x000000010000780c */ /* 0x004fda0003f26270 */
[----:B------:R-:W-:Y:S05]  /*1f40*/  @!P1 BRA `(.L_x_30) ;  /* 0x0000000000509947 */ /* 0x000fea0003800000 */
[----:B------:R-:W-:Y:S05]  /*1f50*/  @!P0 BRA `(.L_x_31) ;  /* 0x0000000000048947 */ /* 0x000fea0003800000 */
[----:B------:R-:W-:Y:S01]  /*1f60*/  BPT.TRAP 0x1 ;  /* 0x000000040000795c */ /* 0x000fe20000300000 */
.L_x_31:
[----:B------:R-:W-:Y:S01]  /*1f70*/  ISETP.NE.AND P0, PT, R2, RZ, PT ;  /* 0x000000ff0200720c */ /* 0x000fe20003f05270 */
[----:B------:R-:W-:Y:S01]  /*1f80*/  BSSY B0, `(.L_x_32) ;  /* 0x000000e000007945 */ /* 0x000fe20003800000 */
[----:B------:R-:W-:-:S11]  /*1f90*/  ISETP.GT.U32.AND P1, PT, R17, 0x1, PT ;  /* 0x000000011100780c */ /* 0x000fd60003f24070 */
[----:B------:R-:W-:Y:S05]  /*1fa0*/  @!P0 BRA `(.L_x_33) ;  /* 0x00000000002c8947 */ /* 0x000fea0003800000 */
[----:B------:R-:W-:-:S04]  /*1fb0*/  UISETP.LT.AND UP0, UPT, UR40, 0x1, UPT ;  /* 0x000000012800788c */ /* 0x000fc8000bf01270 */
[----:B------:R-:W-:-:S04]  /*1fc0*/  USEL UR6, UR40, 0x1, UP0 ;  /* 0x0000000128067887 */ /* 0x000fc80008000000 */
[----:B------:R-:W-:-:S04]  /*1fd0*/  UIADD3 UR6, UR39, UR40, -UR6 ;  /* 0x0000002827067290 */ /* 0x000fc8000fffe806 */
[----:B------:R-:W-:-:S04]  /*1fe0*/  UIMAD.WIDE.U32 UR4, UR6, -0x55555555, URZ ;  /* 0xaaaaaaab060478a5 */ /* 0x000fc8000f8e003f */
[----:B------:R-:W-:-:S04]  /*1ff0*/  USHF.R.U32.HI UR4, URZ, 0x1, UR5 ;  /* 0x000000013f047899 */ /* 0x000fc80008011605 */
[----:B------:R-:W-:-:S06]  /*2000*/  UIMAD UR6, UR4, -0x3, UR6 ;  /* 0xfffffffd040678a4 */ /* 0x000fcc000f8e0206 */
[----:B------:R-:W-:-:S04]  /*2010*/  IMAD.U32 R3, RZ, RZ, UR6 ;  /* 0x00000006ff037e24 */ /* 0x000fc8000f8e00ff */
[----:B------:R-:W-:-:S04]  /*2020*/  IMAD R0, R3, 0x8, R6 ;  /* 0x0000000803007824 */ /* 0x000fc800078e0206 */
[----:B------:R-:W-:-:S05]  /*2030*/  VIADD R3, R0, 0x18 ;  /* 0x0000001800037836 */ /* 0x000fca0000000000 */
[----:B------:R-:W-:-:S04]  /*2040*/  PRMT R3, R16, 0x654, R3 ;  /* 0x0000065410037816 */ /* 0x000fc80000000003 */
[----:B------:R2:W-:Y:S03]  /*2050*/  SYNCS.ARRIVE.TRANS64.RED.A1T0 RZ, [R3+URZ], RZ ;  /* 0x000000ff03ff79a7 */ /* 0x0005e6000810043f */
.L_x_33:
[----:B------:R-:W-:Y:S05]  /*2060*/  BSYNC B0 ;  /* 0x0000000000007941 */ /* 0x000fea0003800000 */
.L_x_32:
[----:B------:R-:W-:Y:S05]  /*2070*/  @P1 BRA `(.L_x_30) ;  /* 0x0000000000041947 */ /* 0x000fea0003800000 */
[----:B------:R-:W-:Y:S01]  /*2080*/  BPT.TRAP 0x1 ;  /* 0x000000040000795c */ /* 0x000fe20000300000 */
.L_x_30:
[----:B01----:R-:W3:Y:S01]  /*2090*/  LDL.LU R5, [R1] ;  /* 0x0000000001057983 */ /* 0x003ee20000300800 */
[----:B------:R-:W0:Y:S01]  /*20a0*/  LDC R11, c[0x0][0x288] ;  /* 0x0000a200ff0b7b82 */ /* 0x000e220000000800 */
[----:B------:R-:W-:Y:S01]  /*20b0*/  SHF.R.S32.HI R20, RZ, 0x1f, R22 ;  /* 0x0000001fff147819 */ /* 0x000fe20000011416 */
[----:B------:R-:W-:Y:S01]  /*20c0*/  ULDC.64 UR4, c[0x0][0x5d0] ;  /* 0x0001740000047ab9 */ /* 0x000fe20000000a00 */
[----:B------:R-:W1:Y:S01]  /*20d0*/  S2R R12, SR_TID.X ;  /* 0x00000000000c7919 */ /* 0x000e620000002100 */
[----:B------:R-:W-:Y:S02]  /*20e0*/  UIADD3 UR39, UR40, UR39, URZ ;  /* 0x0000002728277290 */ /* 0x000fe4000fffe03f */
[----:B------:R-:W-:Y:S02]  /*20f0*/  UISETP.GE.U32.AND UP1, UPT, UR40, 0x3, UPT ;  /* 0x000000032800788c */ /* 0x000fe4000bf26070 */
[----:B------:R-:W-:-:S04]  /*2100*/  UISETP.GT.U32.AND UP0, UPT, UR39, 0x2, UPT ;  /* 0x000000022700788c */ /* 0x000fc8000bf04070 */
[----:B------:R-:W-:-:S04]  /*2110*/  UISETP.LT.U32.AND UP0, UPT, UR40, 0x3, UP0 ;  /* 0x000000032800788c */ /* 0x000fc80008701070 */
[----:B------:R-:W-:-:S04]  /*2120*/  USEL UR6, URZ, 0x1, !UP0 ;  /* 0x000000013f067887 */ /* 0x000fc8000c000000 */
[----:B------:R-:W-:Y:S01]  /*2130*/  ULOP3.LUT UR38, UR38, UR6, URZ, 0x3c, !UPT ;  /* 0x0000000626267292 */ /* 0x000fe2000f8e3c3f */
[--C-:B-1----:R-:W-:Y:S02]  /*2140*/  SHF.R.U32.HI R0, RZ, 0x7, R12.reuse ;  /* 0x00000007ff007819 */ /* 0x102fe4000001160c */
[----:B--2---:R-:W-:Y:S02]  /*2150*/  SHF.R.U32.HI R3, RZ, 0x2, R12 ;  /* 0x00000002ff037819 */ /* 0x004fe4000001160c */
[----:B------:R-:W-:Y:S02]  /*2160*/  LOP3.LUT R0, R0, 0x1, RZ, 0xc0, !PT ;  /* 0x0000000100007812 */ /* 0x000fe400078ec0ff */
[----:B------:R-:W-:Y:S02]  /*2170*/  LOP3.LUT R219, R12, 0x60, RZ, 0xc0, !PT ;  /* 0x000000600cdb7812 */ /* 0x000fe400078ec0ff */
[----:B------:R-:W-:Y:S01]  /*2180*/  LOP3.LUT R4, R3, 0x7, RZ, 0xc0, !PT ;  /* 0x0000000703047812 */ /* 0x000fe200078ec0ff */
[----:B------:R-:W-:Y:S01]  /*2190*/  IMAD.SHL.U32 R7, R0, 0x40, RZ ;  /* 0x0000004000077824 */ /* 0x000fe200078e00ff */
[----:B------:R-:W-:-:S04]  /*21a0*/  SHF.R.U32.HI R219, RZ, 0x1, R219 ;  /* 0x00000001ffdb7819 */ /* 0x000fc800000116db */
[--C-:B------:R-:W-:Y:S02]  /*21b0*/  IADD3 R3, RZ, -R219, -R4.reuse ;  /* 0x800000dbff037210 */ /* 0x100fe40007ffe804 */
[----:B------:R-:W-:Y:S01]  /*21c0*/  LOP3.LUT R8, R7, 0x40, R4, 0xe2, !PT ;  /* 0x0000004007087812 */ /* 0x000fe200078ee204 */
[----:B------:R-:W-:Y:S02]  /*21d0*/  IMAD R7, R20, UR4, RZ ;  /* 0x0000000414077c24 */ /* 0x000fe4000f8e02ff */
[----:B------:R-:W-:Y:S01]  /*21e0*/  IMAD R3, R0, -0x40, R3 ;  /* 0xffffffc000037824 */ /* 0x000fe200078e0203 */
[----:B------:R-:W-:Y:S01]  /*21f0*/  LOP3.LUT R0, R12, 0x3, RZ, 0xc0, !PT ;  /* 0x000000030c007812 */ /* 0x000fe200078ec0ff */
[----:B------:R-:W-:Y:S02]  /*2200*/  IMAD R9, R22, UR5, R7 ;  /* 0x0000000516097c24 */ /* 0x000fe4000f8e0207 */
[----:B---3--:R-:W-:Y:S02]  /*2210*/  IMAD R10, R5, 0x180, RZ ;  /* 0x00000180050a7824 */ /* 0x008fe400078e02ff */
[----:B------:R-:W-:-:S03]  /*2220*/  IMAD.SHL.U32 R5, R12, 0x2, RZ ;  /* 0x000000020c057824 */ /* 0x000fc600078e00ff */
[C---:B0-----:R-:W-:Y:S02]  /*2230*/  ISETP.GE.AND P0, PT, R10.reuse, R11, PT ;  /* 0x0000000b0a00720c */ /* 0x041fe40003f06270 */
[----:B------:R-:W-:-:S04]  /*2240*/  LOP3.LUT R4, R10, 0x6, R5, 0xf8, !PT ;  /* 0x000000060a047812 */ /* 0x000fc800078ef805 */
[----:B------:R-:W-:-:S03]  /*2250*/  SHF.R.S32.HI R5, RZ, 0x1f, R4 ;  /* 0x0000001fff057819 */ /* 0x000fc60000011404 */
[----:B------:R-:W-:Y:S01]  /*2260*/  IMAD.WIDE.U32 R6, R22, UR4, R4 ;  /* 0x0000000416067c25 */ /* 0x000fe2000f8e0004 */
[----:B------:R-:W-:-:S03]  /*2270*/  ULDC UR4, c[0x0][0x284] ;  /* 0x0000a10000047ab9 */ /* 0x000fc60000000800 */
[----:B------:R-:W-:Y:S02]  /*2280*/  IMAD.IADD R7, R7, 0x1, R9 ;  /* 0x0000000107077824 */ /* 0x000fe400078e0209 */
[----:B------:R-:W-:-:S04]  /*2290*/  IMAD R9, R0, -0x2, R11 ;  /* 0xfffffffe00097824 */ /* 0x000fc800078e020b */
[----:B------:R-:W-:Y:S02]  /*22a0*/  IMAD.IADD R0, R9, 0x1, -R10 ;  /* 0x0000000109007824 */ /* 0x000fe400078e0a0a */
[----:B------:R-:W-:-:S05]  /*22b0*/  IMAD.SHL.U32 R10, R23, 0x80, RZ ;  /* 0x00000080170a7824 */ /* 0x000fca00078e00ff */
[C---:B------:R-:W-:Y:S02]  /*22c0*/  ISETP.GE.OR P0, PT, R10.reuse, UR4, P0 ;  /* 0x000000040a007c0c */ /* 0x040fe40008706670 */
[----:B------:R-:W-:Y:S01]  /*22d0*/  IADD3 R3, -R10, UR4, R3 ;  /* 0x000000040a037c10 */ /* 0x000fe2000fffe103 */
[----:B------:R-:W-:Y:S01]  /*22e0*/  UIMAD.WIDE.U32 UR4, UR39, -0x55555555, URZ ;  /* 0xaaaaaaab270478a5 */ /* 0x000fe2000f8e003f */
[----:B------:R-:W-:-:S03]  /*22f0*/  IMAD.WIDE R10, R23, 0x80, RZ ;  /* 0x00000080170a7825 */ /* 0x000fc600078e02ff */
[----:B------:R-:W-:Y:S01]  /*2300*/  USHF.R.U32.HI UR4, URZ, 0x1, UR5 ;  /* 0x000000013f047899 */ /* 0x000fe20008011605 */
[----:B------:R-:W-:Y:S01]  /*2310*/  IMAD.MOV.U32 R23, RZ, RZ, -0x1 ;  /* 0xffffffffff177424 */ /* 0x000fe200078e00ff */
[----:B------:R-:W-:Y:S02]  /*2320*/  LOP3.LUT R219, R10, R8, R219, 0xfe, !PT ;  /* 0x000000080adb7212 */ /* 0x000fe400078efedb */
[----:B------:R-:W-:Y:S02]  /*2330*/  UIMAD UR39, UR4, -0x3, UR39 ;  /* 0xfffffffd042778a4 */ /* 0x000fe4000f8e0227 */
[----:B------:R-:W-:Y:S01]  /*2340*/  @UP1 ULOP3.LUT UR38, UR38, 0x1, UR4, 0x78, !UPT ;  /* 0x0000000126261892 */ /* 0x000fe2000f8e7804 */
[----:B------:R-:W-:Y:S11]  /*2350*/  @P0 BRA `(.L_x_34) ;  /* 0x0000009c008c0947 */ /* 0x000ff60003800000 */
[----:B------:R-:W0:Y:S01]  /*2360*/  LDC.64 R12, c[0x0][0x5c8] ;  /* 0x00017200ff0c7b82 */ /* 0x000e220000000a00 */
[----:B-----5:R-:W-:Y:S01]  /*2370*/  ISETP.NE.AND P0, PT, R216, RZ, PT ;  /* 0x000000ffd800720c */ /* 0x020fe20003f05270 */
[----:B------:R-:W-:Y:S01]  /*2380*/  ULDC.64 UR4, c[0x0][0x5c0] ;  /* 0x0001700000047ab9 */ /* 0x000fe20000000a00 */
[----:B------:R-:W-:Y:S01]  /*2390*/  BSSY B0, `(.L_x_34) ;  /* 0x00009df000007945 */ /* 0x000fe20003800000 */
[-C--:B0-----:R-:W-:Y:S02]  /*23a0*/  IMAD R8, R11, R12.reuse, RZ ;  /* 0x0000000c0b087224 */ /* 0x081fe400078e02ff */
[----:B------:R-:W-:-:S04]  /*23b0*/  IMAD.WIDE.U32 R6, R219, R12, R6 ;  /* 0x0000000cdb067225 */ /* 0x000fc800078e0006 */
[----:B------:R-:W-:Y:S01]  /*23c0*/  IMAD R9, R219, R13, R8 ;  /* 0x0000000ddb097224 */ /* 0x000fe200078e0208 */
[----:B------:R-:W-:-:S03]  /*23d0*/  IADD3 R6, P1, R6, UR4, RZ ;  /* 0x0000000406067c10 */ /* 0x000fc6000ff3e0ff */
[----:B------:R-:W-:-:S05]  /*23e0*/  IMAD.IADD R9, R7, 0x1, R9 ;  /* 0x0000000107097824 */ /* 0x000fca00078e0209 */
[----:B------:R-:W-:Y:S02]  /*23f0*/  IADD3.X R7, R9, UR5, RZ, P1, !PT ;  /* 0x0000000509077c10 */ /* 0x000fe40008ffe4ff */
[----:B------:R-:W-:-:S04]  /*2400*/  LEA R8, P1, R12, R6, 0x3 ;  /* 0x000000060c087211 */ /* 0x000fc800078218ff */
[----:B------:R-:W-:Y:S01]  /*2410*/  LEA.HI.X R9, R12, R7, R13, 0x3, P1 ;  /* 0x000000070c097211 */ /* 0x000fe200008f1c0d */
[----:B------:R-:W-:Y:S08]  /*2420*/  @!P0 BRA `(.L_x_35) ;  /* 0x0000007000d48947 */ /* 0x000ff00003800000 */
[----:B------:R-:W0:Y:S01]  /*2430*/  LDC.64 R14, c[0x0][0x5b0] ;  /* 0x00016c00ff0e7b82 */ /* 0x000e220000000a00 */
[----:B------:R-:W-:Y:S01]  /*2440*/  ULDC.64 UR4, c[0x0][0x5b8] ;  /* 0x00016e0000047ab9 */ /* 0x000fe20000000a00 */
[----:B------:R-:W-:Y:S01]  /*2450*/  ISETP.GE.AND P2, PT, R0, 0x1, PT ;  /* 0x000000010000780c */ /* 0x000fe20003f46270 */
[----:B------:R-:W-:Y:S01]  /*2460*/  IMAD R21, R20, UR4, RZ ;  /* 0x0000000414157c24 */ /* 0x000fe2000f8e02ff */
[----:B------:R-:W-:Y:S01]  /*2470*/  BSSY B1, `(.L_x_36) ;  /* 0x0000013000017945 */ /* 0x000fe20003800000 */
[----:B------:R-:W-:-:S03]  /*2480*/  IMAD.WIDE.U32 R4, R22, UR4, R4 ;  /* 0x0000000416047c25 */ /* 0x000fc6000f8e0004 */
[----:B------:R-:W1:Y:S01]  /*2490*/  LDC.64 R12, c[0x0][0x5a8] ;  /* 0x00016a00ff0c7b82 */ /* 0x000e620000000a00 */
[----:B------:R-:W-:-:S04]  /*24a0*/  IMAD R21, R22, UR5, R21 ;  /* 0x0000000516157c24 */ /* 0x000fc8000f8e0215 */
[----:B------:R-:W-:Y:S02]  /*24b0*/  IMAD.IADD R5, R5, 0x1, R21 ;  /* 0x0000000105057824 */ /* 0x000fe400078e0215 */
[-C--:B0-----:R-:W-:Y:S01]  /*24c0*/  IMAD R22, R11, R14.reuse, RZ ;  /* 0x0000000e0b167224 */ /* 0x081fe200078e02ff */
[C---:B------:R-:W-:Y:S01]  /*24d0*/  SHF.L.U64.HI R11, R14.reuse, 0x3, R15 ;  /* 0x000000030e0b7819 */ /* 0x040fe2000001020f */
[----:B------:R-:W-:Y:S02]  /*24e0*/  IMAD.SHL.U32 R10, R14, 0x8, RZ ;  /* 0x000000080e0a7824 */ /* 0x000fe400078e00ff */
[----:B------:R-:W-:-:S04]  /*24f0*/  IMAD.WIDE.U32 R20, R219, R14, R4 ;  /* 0x0000000edb147225 */ /* 0x000fc800078e0004 */
[----:B------:R-:W-:-:S04]  /*2500*/  IMAD.WIDE.U32 R10, R219, R14, R10 ;  /* 0x0000000edb0a7225 */ /* 0x000fc800078e000a */
[----:B------:R-:W-:Y:S01]  /*2510*/  IMAD R15, R219, R15, R22 ;  /* 0x0000000fdb0f7224 */ /* 0x000fe200078e0216 */
[-C--:B-1----:R-:W-:Y:S02]  /*2520*/  IADD3 R4, P1, P3, R4, R12.reuse, R10 ;  /* 0x0000000c04047210 */ /* 0x082fe40007b3e00a */
[----:B------:R-:W-:Y:S01]  /*2530*/  IADD3 R10, P0, R20, R12, RZ ;  /* 0x0000000c140a7210 */ /* 0x000fe20007f1e0ff */
[----:B------:R-:W-:-:S03]  /*2540*/  IMAD.IADD R12, R15, 0x1, R11 ;  /* 0x000000010f0c7824 */ /* 0x000fc600078e020b */
[----:B------:R-:W-:Y:S02]  /*2550*/  IADD3.X R11, R13, R21, R15, P0, !PT ;  /* 0x000000150d0b7210 */ /* 0x000fe400007fe40f */
[----:B------:R-:W-:Y:S02]  /*2560*/  ISETP.LT.OR P0, PT, R3, 0x1, !P2 ;  /* 0x000000010300780c */ /* 0x000fe40005701670 */
[----:B------:R-:W-:-:S11]  /*2570*/  IADD3.X R5, R5, R13, R12, P1, P3 ;  /* 0x0000000d05057210 */ /* 0x000fd60000fe640c */
[----:B------:R-:W-:Y:S05]  /*2580*/  @P0 BRA `(.L_x_37) ;  /* 0x0000000000040947 */ /* 0x000fea0003800000 */
[----:B------:R0:W5:Y:S02]  /*2590*/  LDG.E.U8 R218, desc[UR36][R10.64] ;  /* 0x000000240ada7981 */ /* 0x000164000c1e1100 */
.L_x_37:
[----:B------:R-:W-:Y:S05]  /*25a0*/  BSYNC B1 ;  /* 0x0000000000017941 */ /* 0x000fea0003800000 */
.L_x_36:
[----:B-----5:R-:W-:Y:S01]  /*25b0*/  LOP3.LUT R12, R218, 0xffff, RZ, 0xc0, !PT ;  /* 0x0000ffffda0c7812 */ /* 0x020fe200078ec0ff */
[----:B------:R-:W-:Y:S01]  /*25c0*/  BSSY B1, `(.L_x_38) ;  /* 0x000000b000017945 */ /* 0x000fe20003800000 */
[----:B------:R-:W-:Y:S02]  /*25d0*/  ISETP.GE.AND P3, PT, R0, 0x2, PT ;  /* 0x000000020000780c */ /* 0x000fe40003f66270 */
[----:B------:R-:W-:Y:S02]  /*25e0*/  PRMT R13, R12, 0x8880, RZ ;  /* 0x000088800c0d7816 */ /* 0x000fe400000000ff */
[----:B------:R-:W-:-:S03]  /*25f0*/  ISETP.LT.OR P1, PT, R3, 0x1, !P3 ;  /* 0x000000010300780c */ /* 0x000fc60005f21670 */
[----:B------:R-:W-:-:S04]  /*2600*/  IMAD R12, R13, R216, RZ ;  /* 0x000000d80d0c7224 */ /* 0x000fc800078e02ff */
[----:B------:R-:W-:-:S05]  /*2610*/  @!P0 IMAD R13, R120, R217, R12 ;  /* 0x000000d9780d8224 */ /* 0x000fca00078e020c */
[----:B------:R1:W-:Y:S01]  /*2620*/  @!P0 STG.E.U8 desc[UR36][R6.64], R13 ;  /* 0x0000000d06008986 */ /* 0x0003e2000c101124 */
[----:B------:R-:W-:Y:S05]  /*2630*/  @P1 BRA `(.L_x_39) ;  /* 0x00000000000c1947 */ /* 0x000fea0003800000 */
[----:B------:R-:W1:Y:S02]  /*2640*/  LDG.E.U8 R218, desc[UR36][R10.64+0x1] ;  /* 0x000001240ada7981 */ /* 0x000e64000c1e1100 */
[----:B-1----:R-:W-:-:S05]  /*2650*/  PRMT R13, R218, 0x8880, RZ ;  /* 0x00008880da0d7816 */ /* 0x002fca00000000ff */
[----:B------:R-:W-:-:S07]  /*2660*/  IMAD R12, R13, R216, RZ ;  /* 0x000000d80d0c7224 */ /* 0x000fce00078e02ff */
.L_x_39:
[----:B------:R-:W-:Y:S05]  /*2670*/  BSYNC B1 ;  /* 0x0000000000017941 */ /* 0x000fea0003800000 */
.L_x_38:
[----:B------:R-:W-:Y:S01]  /*2680*/  ISETP.LT.OR P2, PT, R3, 0x9, !P2 ;  /* 0x000000090300780c */ /* 0x000fe20005741670 */
[----:B------:R-:W-:Y:S01]  /*2690*/  @!P1 IMAD R121, R121, R217, R12 ;  /* 0x000000d979799224 */ /* 0x000fe200078e020c */
[C---:B------:R-:W-:Y:S01]  /*26a0*/  ISETP.GE.AND P0, PT, R0.reuse, 0xa, PT ;  /* 0x0000000a0000780c */ /* 0x040fe20003f06270 */
[----:B------:R-:W-:Y:S01]  /*26b0*/  BSSY B1, `(.L_x_40) ;  /* 0x000000a000017945 */ /* 0x000fe20003800000 */
[C---:B------:R-:W-:Y:S02]  /*26c0*/  ISETP.LT.OR P3, PT, R3.reuse, 0x9, !P3 ;  /* 0x000000090300780c */ /* 0x040fe40005f61670 */
[----:B------:R2:W-:Y:S01]  /*26d0*/  @!P1 STG.E.U8 desc[UR36][R6.64+0x1], R121 ;  /* 0x0000017906009986 */ /* 0x0005e2000c101124 */
[----:B------:R-:W-:Y:S02]  /*26e0*/  ISETP.GE.AND P1, PT, R0, 0x9, PT ;  /* 0x000000090000780c */ /* 0x000fe40003f26270 */
[C---:B------:R-:W-:Y:S02]  /*26f0*/  ISETP.LT.OR P4, PT, R3.reuse, 0x1, !P0 ;  /* 0x000000010300780c */ /* 0x040fe40004781670 */
[----:B------:R-:W-:-:S02]  /*2700*/  ISETP.LT.OR P5, PT, R3, 0x1, !P1 ;  /* 0x000000010300780c */ /* 0x000fc40004fa1670 */
[----:B------:R-:W-:Y:S11]  /*2710*/  @P2 BRA `(.L_x_41) ;  /* 0x00000000000c2947 */ /* 0x000ff60003800000 */
[----:B------:R-:W1:Y:S02]  /*2720*/  LDG.E.U8 R218, desc[UR36][R4.64] ;  /* 0x0000002404da7981 */ /* 0x000e64000c1e1100 */
[----:B-1----:R-:W-:-:S05]  /*2730*/  PRMT R13, R218, 0x8880, RZ ;  /* 0x00008880da0d7816 */ /* 0x002fca00000000ff */
[----:B------:R-:W-:-:S07]  /*2740*/  IMAD R12, R13, R216, RZ ;  /* 0x000000d80d0c7224 */ /* 0x000fce00078e02ff */
.L_x_41:
[----:B------:R-:W-:Y:S05]  /*2750*/  BSYNC B1 ;  /* 0x0000000000017941 */ /* 0x000fea0003800000 */
.L_x_40:
[----:B-1----:R-:W-:Y:S01]  /*2760*/  @!P2 IMAD R13, R122, R217, R12 ;  /* 0x000000d97a0da224 */ /* 0x002fe200078e020c */
[----:B------:R-:W-:Y:S04]  /*2770*/  BSSY B1, `(.L_x_42) ;  /* 0x0000006000017945 */ /* 0x000fe80003800000 */
[----:B------:R1:W-:Y:S01]  /*2780*/  @!P2 STG.E.U8 desc[UR36][R8.64], R13 ;  /* 0x0000000d0800a986 */ /* 0x0003e2000c101124 */
[----:B------:R-:W-:Y:S05]  /*2790*/  @P3 BRA `(.L_x_43) ;  /* 0x00000000000c3947 */ /* 0x000fea0003800000 */
[----:B------:R-:W1:Y:S02]  /*27a0*/  LDG.E.U8 R218, desc[UR36][R4.64+0x1] ;  /* 0x0000012404da7981 */ /* 0x000e64000c1e1100 */
[----:B-1----:R-:W-:-:S05]  /*27b0*/  PRMT R13, R218, 0x8880, RZ ;  /* 0x00008880da0d7816 */ /* 0x002fca00000000ff */
[----:B------:R-:W-:-:S07]  /*27c0*/  IMAD R12, R13, R216, RZ ;  /* 0x000000d80d0c7224 */ /* 0x000fce00078e02ff */
.L_x_43:
[----:B------:R-:W-:Y:S05]  /*27d0*/  BSYNC B1 ;  /* 0x0000000000017941 */ /* 0x000fea0003800000 */
.L_x_42:
[----:B------:R-:W-:Y:S01]  /*27e0*/  @!P3 IMAD R123, R123, R217, R12 ;  /* 0x000000d97b7bb224 */ /* 0x000fe200078e020c */
[----:B------:R-:W-:Y:S04]  /*27f0*/  BSSY B1, `(.L_x_44) ;  /* 0x0000006000017945 */ /* 0x000fe80003800000 */
[----:B------:R3:W-:Y:S01]  /*2800*/  @!P3 STG.E.U8 desc[UR36][R8.64+0x1], R123 ;  /* 0x0000017b0800b986 */ /* 0x0007e2000c101124 */
[----:B------:R-:W-:Y:S05]  /*2810*/  @P5 BRA `(.L_x_45) ;  /* 0x00000000000c5947 */ /* 0x000fea0003800000 */
[----:B------:R-:W1:Y:S02]  /*2820*/  LDG.E.U8 R218, desc[UR36][R10.64+0x8] ;  /* 0x000008240ada7981 */ /* 0x000e64000c1e1100 */
[----:B-1----:R-:W-:-:S05]  /*2830*/  PRMT R13, R218, 0x8880, RZ ;  /* 0x00008880da0d7816 */ /* 0x002fca00000000ff */
[----:B------:R-:W-:-:S07]  /*2840*/  IMAD R12, R13, R216, RZ ;  /* 0x000000d80d0c7224 */ /* 0x000fce00078e02ff */
.L_x_45:
[----:B------:R-:W-:Y:S05]  /*2850*/  BSYNC B1 ;  /* 0x0000000000017941 */ /* 0x000fea0003800000 */
.L_x_44:
[----:B-1----:R-:W-:Y:S01]  /*2860*/  @!P5 IMAD R13, R124, R217, R12 ;  /* 0x000000d97c0dd224 */ /* 0x002fe200078e020c */
[----:B------:R-:W-:Y:S04]  /*2870*/  BSSY B1, `(.L_x_46) ;  /* 0x0000006000017945 */ /* 0x000fe80003800000 */
[----:B------:R1:W-:Y:S01]  /*2880*/  @!P5 STG.E.U8 desc[UR36][R6.64+0x8], R13 ;  /* 0x0000080d0600d986 */ /* 0x0003e2000c101124 */
[----:B------:R-:W-:Y:S05]  /*2890*/  @P4 BRA `(.L_x_47) ;  /* 0x00000000000c4947 */ /* 0x000fea0003800000 */
[----:B------:R-:W1:Y:S02]  /*28a0*/  LDG.E.U8 R218, desc[UR36][R10.64+0x9] ;  /* 0x000009240ada7981 */ /* 0x000e64000c1e1100 */
[----:B-1----:R-:W-:-:S05]  /*28b0*/  PRMT R13, R218, 0x8880, RZ ;  /* 0x00008880da0d7816 */ /* 0x002fca00000000ff */
[----:B------:R-:W-:-:S07]  /*28c0*/  IMAD R12, R13, R216, RZ ;  /* 0x000000d80d0c7224 */ /* 0x000fce00078e02ff */
.L_x_47:
[----:B------:R-:W-:Y:S05]  /*28d0*/  BSYNC B1 ;  /* 0x0000000000017941 */ /* 0x000fea0003800000 */
.L_x_46:
[----:B------:R-:W-:Y:S01]  /*28e0*/  ISETP.LT.OR P1, PT, R3, 0x9, !P1 ;  /* 0x000000090300780c */ /* 0x000fe20004f21670 */
[----:B------:R-:W-:Y:S01]  /*28f0*/  @!P4 IMAD R125, R125, R217, R12 ;  /* 0x000000d97d7dc224 */ /* 0x000fe200078e020c */
[C---:B------:R-:W-:Y:S01]  /*2900*/  ISETP.GE.AND P3, PT, R0.reuse, 0x11, PT ;  /* 0x000000110000780c */ /* 0x040fe20003f66270 */
[----:B------:R-:W-:Y:S01]  /*2910*/  BSSY B1, `(.L_x_48) ;  /* 0x000000a000017945 */ /* 0x000fe20003800000 */
[----:B------:R-:W-:Y:S02]  /*2920*/  ISETP.GE.AND P2, PT, R0, 0x12, PT ;  /* 0x000000120000780c */ /* 0x000fe40003f46270 */
[----:B------:R4:W-:Y:S01]  /*2930*/  @!P4 STG.E.U8 desc[UR36][R6.64+0x9], R125 ;  /* 0x0000097d0600c986 */ /* 0x0009e2000c101124 */
[C---:B------:R-:W-:Y:S02]  /*2940*/  ISETP.LT.OR P0, PT, R3.reuse, 0x9, !P0 ;  /* 0x000000090300780c */ /* 0x040fe40004701670 */
[C---:B------:R-:W-:Y:S02]  /*2950*/  ISETP.LT.OR P5, PT, R3.reuse, 0x1, !P3 ;  /* 0x000000010300780c */ /* 0x040fe40005fa1670 */
[----:B------:R-:W-:-:S02]  /*2960*/  ISETP.LT.OR P4, PT, R3, 0x1, !P2 ;  /* 0x000000010300780c */ /* 0x000fc40005781670 */
[----:B------:R-:W-:Y:S11]  /*2970*/  @P1 BRA `(.L_x_49) ;  /* 0x00000000000c1947 */ /* 0x000ff60003800000 */
[----:B------:R-:W1:Y:S02]  /*2980*/  LDG.E.U8 R218, desc[UR36][R4.64+0x8] ;  /* 0x0000082404da7981 */ /* 0x000e64000c1e1100 */
[----:B-1----:R-:W-:-:S05]  /*2990*/  PRMT R13, R218, 0x8880, RZ ;  /* 0x00008880da0d7816 */ /* 0x002fca00000000ff */
[----:B------:R-:W-:-:S07]  /*29a0*/  IMAD R12, R13, R216, RZ ;  /* 0x000000d80d0c7224 */ /* 0x000fce00078e02ff */
.L_x_49:
[----:B------:R-:W-:Y:S05]  /*29b0*/  BSYNC B1 ;  /* 0x0000000000017941 */ /* 0x000fea0003800000 */
.L_x_48:
[----:B-1----:R-:W-:Y:S01]  /*29c0*/  @!P1 IMAD R13, R126, R217, R12 ;  /* 0x000000d97e0d9224 */ /* 0x002fe200078e020c */
[----:B------:R-:W-:Y:S04]  /*29d0*/  BSSY B1, `(.L_x_50) ;  /* 0x0000006000017945 */ /* 0x000fe80003800000 */
[----:B------:R1:W-:Y:S01]  /*29e0*/  @!P1 STG.E.U8 desc[UR36][R8.64+0x8], R13 ;  /* 0x0000080d08009986 */ /* 0x0003e2000c101124 */
[----:B------:R-:W-:Y:S05]  /*29f0*/  @P0 BRA `(.L_x_51) ;  /* 0x00000000000c0947 */ /* 0x000fea0003800000 */
[----:B------:R-:W1:Y:S02]  /*2a00*/  LDG.E.U8 R218, desc[UR36][R4.64+0x9] ;  /* 0x0000092404da7981 */ /* 0x000e64000c1e1100 */
[----:B-1----:R-:W-:-:S05]  /*2a10*/  PRMT R13, R218, 0x8880, RZ ;  /* 0x00008880da0d7816 */ /* 0x002fca00000000ff */
[----:B------:R-:W-:-:S07]  /*2a20*/  IMAD R12, R13, R216, RZ ;  /* 0x000000d80d0c7224 */ /* 0x000fce00078e02ff */
.L_x_51:
[----:B------:R-:W-:Y:S05]  /*2a30*/  BSYNC B1 ;  /* 0x0000000000017941 */ /* 0x000fea0003800000 */
.L_x_50:
[----:B------:R-:W-:Y:S01]  /*2a40*/  @!P0 IMAD R127, R127, R217, R12 ;  /* 0x000000d97f7f8224 */ /* 0x000fe200078e020c */
[----:B------:R-:W-:Y:S04]  /*2a50*/  BSSY B1, `(.L_x_52) ;  /* 0x0000006000017945 */ /* 0x000fe80003800000 */
[----:B------:R0:W-:Y:S01]  /*2a60*/  @!P0 STG.E.U8 desc[UR36][R8.64+0x9], R127 ;  /* 0x0000097f08008986 */ /* 0x0001e2000c101124 */
[----:B------:R-:W-:Y:S05]  /*2a70*/  @P5 BRA `(.L_x_53) ;  /* 0x00000000000c5947 */ /* 0x000fea0003800000 */
[----:B------:R-:W1:Y:S02]  /*2a80*/  LDG.E.U8 R218, desc[UR36][R10.64+0x10] ;  /* 0x000010240ada7981 */ /* 0x000e64000c1e1100 */
[----:B-1----:R-:W-:-:S05]  /*2a90*/  PRMT R13, R218, 0x8880, RZ ;  /* 0x00008880da0d7816 */ /* 0x002fca00000000ff */
[----:B------:R-:W-:-:S07]  /*2aa0*/  IMAD R12, R13, R216, RZ ;  /* 0x000000d80d0c7224 */ /* 0x000fce00078e02ff */
.L_x_53:
[----:B------:R-:W-:Y:S05]  /*2ab0*/  BSYNC B1 ;  /* 0x0000000000017941 */ /* 0x000fea0003800000 */
.L_x_52:
[----:B-1----:R-:W-:Y:S01]  /*2ac0*/  @!P5 IMAD R13, R128, R217, R12 ;  /* 0x000000d9800dd224 */ /* 0x002fe200078e020c */
[----:B------:R-:W-:Y:S04]  /*2ad0*/  BSSY B1, `(.L_x_54) ;  /* 0x0000006000017945 */ /* 0x000fe80003800000 */
[----:B------:R1:W-:Y:S01]  /*2ae0*/  @!P5 STG.E.U8 desc[UR36][R6.64+0x10], R13 ;  /* 0x0000100d0600d986 */ /* 0x0003e2000c101124 */
[----:B------:R-:W-:Y:S05]  /*2af0*/  @P4 BRA `(.L_x_55) ;  /* 0x00000000000c4947 */ /* 0x000fea0003800000 */
[----:B------:R-:W1:Y:S02]  /*2b00*/  LDG.E.U8 R218, desc[UR36][R10.64+0x11] ;  /* 0x000011240ada7981 */ /* 0x000e64000c1e1100 */
[----:B-1----:R-:W-:-:S05]  /*2b10*/  PRMT R13, R218, 0x8880, RZ ;  /* 0x00008880da0d7816 */ /* 0x002fca00000000ff */
[----:B------:R-:W-:-:S07]  /*2b20*/  IMAD R12, R13, R216, RZ ;  /* 0x000000d80d0c7224 */ /* 0x000fce00078e02ff */
.L_x_55:
[----:B------:R-:W-:Y:S05]  /*2b30*/  BSYNC B1 ;  /* 0x0000000000017941 */ /* 0x000fea0003800000 */
.L_x_54:
        /* <DEDUP_REMOVED lines=13> */
.L_x_57:
[----:B------:R-:W-:Y:S05]  /*2c10*/  BSYNC B1 ;  /* 0x0000000000017941 */ /* 0x000fea0003800000 */
.L_x_56:
[----:B-1----:R-:W-:Y:S01]  /*2c20*/  @!P3 IMAD R13, R130, R217, R12 ;  /* 0x000000d9820db224 */ /* 0x002fe200078e020c */
[----:B------:R-:W-:Y:S04]  /*2c30*/  BSSY B1, `(.L_x_58) ;  /* 0x0000006000017945 */ /* 0x000fe80003800000 */
[----:B------:R1:W-:Y:S01]  /*2c40*/  @!P3 STG.E.U8 desc[UR36][R8.64+0x10], R13 ;  /* 0x0000100d0800b986 */ /* 0x0003e2000c101124 */
[----:B------:R-:W-:Y:S05]  /*2c50*/  @P2 BRA `(.L_x_59) ;  /* 0x00000000000c2947 */ /* 0x000fea0003800000 */
[----:B------:R-:W1:Y:S02]  /*2c60*/  LDG.E.U8 R218, desc[UR36][R4.64+0x11] ;  /* 0x0000112404da7981 */ /* 0x000e64000c1e1100 */
[----:B-1----:R-:W-:-:S05]  /*2c70*/  PRMT R13, R218, 0x8880, RZ ;  /* 0x00008880da0d7816 */ /* 0x002fca00000000ff */
[----:B------:R-:W-:-:S07]  /*2c80*/  IMAD R12, R13, R216, RZ ;  /* 0x000000d80d0c7224 */ /* 0x000fce00078e02ff */
.L_x_59:
[----:B------:R-:W-:Y:S05]  /*2c90*/  BSYNC B1 ;  /* 0x0000000000017941 */ /* 0x000fea0003800000 */
.L_x_58:
[----:B------:R-:W-:Y:S01]  /*2ca0*/  @!P2 IMAD R131, R131, R217, R12 ;  /* 0x000000d98383a224 */ /* 0x000fe200078e020c */
[----:B------:R-:W-:Y:S04]  /*2cb0*/  BSSY B1, `(.L_x_60) ;  /* 0x0000006000017945 */ /* 0x000fe80003800000 */
[----:B------:R0:W-:Y:S01]  /*2cc0*/  @!P2 STG.E.U8 desc[UR36][R8.64+0x11], R131 ;  /* 0x000011830800a986 */ /* 0x0001e2000c101124 */
[----:B------:R-:W-:Y:S05]  /*2cd0*/  @P5 BRA `(.L_x_61) ;  /* 0x00000000000c5947 */ /* 0x000fea0003800000 */
[----:B------:R-:W1:Y:S02]  /*2ce0*/  LDG.E.U8 R218, desc[UR36][R10.64+0x18] ;  /* 0x000018240ada7981 */ /* 0x000e64000c1e1100 */
[----:B-1----:R-:W-:-:S05]  /*2cf0*/  PRMT R13, R218, 0x8880, RZ ;  /* 0x00008880da0d7816 */ /* 0x002fca00000000ff */
[----:B------:R-:W-:-:S07]  /*2d00*/  IMAD R12, R13, R216, RZ ;  /* 0x000000d80d0c7224 */ /* 0x000fce00078e02ff */
.L_x_61:
[----:B------:R-:W-:Y:S05]  /*2d10*/  BSYNC B1 ;  /* 0x0000000000017941 */ /* 0x000fea0003800000 */
.L_x_60:
[----:B-1----:R-:W-:Y:S01]  /*2d20*/  @!P5 IMAD R13, R132, R217, R12 ;  /* 0x000000d9840dd224 */ /* 0x002fe200078e020c */
[----:B------:R-:W-:Y:S04]  /*2d30*/  BSSY B1, `(.L_x_62) ;  /* 0x0000006000017945 */ /* 0x000fe80003800000 */
[----:B------:R1:W-:Y:S01]  /*2d40*/  @!P5 STG.E.U8 desc[UR36][R6.64+0x18], R13 ;  /* 0x0000180d0600d986 */ /* 0x0003e2000c101124 */
[----:B------:R-:W-:Y:S05]  /*2d50*/  @P4 BRA `(.L_x_63) ;  /* 0x00000000000c4947 */ /* 0x000fea0003800000 */
[----:B------:R-:W1:Y:S02]  /*2d60*/  LDG.E.U8 R218, desc[UR36][R10.64+0x19] ;  /* 0x000019240ada7981 */ /* 0x000e64000c1e1100 */
[----:B-1----:R-:W-:-:S05]  /*2d70*/  PRMT R13, R218, 0x8880, RZ ;  /* 0x00008880da0d7816 */ /* 0x002fca00000000ff */
[----:B------:R-:W-:-:S07]  /*2d80*/  IMAD R12, R13, R216, RZ ;  /* 0x000000d80d0c7224 */ /* 0x000fce00078e02ff */
.L_x_63:
[----:B------:R-:W-:Y:S05]  /*2d90*/  BSYNC B1 ;  /* 0x0000000000017941 */ /* 0x000fea0003800000 */
.L_x_62:
        /* <DEDUP_REMOVED lines=13> */
.L_x_65:
[----:B------:R-:W-:Y:S05]  /*2e70*/  BSYNC B1 ;  /* 0x0000000000017941 */ /* 0x000fea0003800000 */
.L_x_64:
[----:B-1----:R-:W-:Y:S01]  /*2e80*/  @!P1 IMAD R13, R134, R217, R12 ;  /* 0x000000d9860d9224 */ /* 0x002fe200078e020c */
[----:B------:R-:W-:Y:S04]  /*2e90*/  BSSY B1, `(.L_x_66) ;  /* 0x0000006000017945 */ /* 0x000fe80003800000 */
[----:B------:R1:W-:Y:S01]  /*2ea0*/  @!P1 STG.E.U8 desc[UR36][R8.64+0x18], R13 ;  /* 0x0000180d08009986 */ /* 0x0003e2000c101124 */
[----:B------:R-:W-:Y:S05]  /*2eb0*/  @P0 BRA `(.L_x_67) ;  /* 0x00000000000c0947 */ /* 0x000fea0003800000 */
[----:B------:R-:W1:Y:S02]  /*2ec0*/  LDG.E.U8 R218, desc[UR36][R4.64+0x19] ;  /* 0x0000192404da7981 */ /* 0x000e64000c1e1100 */
[----:B-1----:R-:W-:-:S05]  /*2ed0*/  PRMT R13, R218, 0x8880, RZ ;  /* 0x00008880da0d7816 */ /* 0x002fca00000000ff */
[----:B------:R-:W-:-:S07]  /*2ee0*/  IMAD R12, R13, R216, RZ ;  /* 0x000000d80d0c7224 */ /* 0x000fce00078e02ff */
.L_x_67:
[----:B------:R-:W-:Y:S05]  /*2ef0*/  BSYNC B1 ;  /* 0x0000000000017941 */ /* 0x000fea0003800000 */
.L_x_66:
[----:B------:R-:W-:Y:S01]  /*2f00*/  @!P0 IMAD R135, R135, R217, R12 ;  /* 0x000000d987878224 */ /* 0x000fe200078e020c */
[----:B------:R-:W-:Y:S04]  /*2f10*/  BSSY B1, `(.L_x_68) ;  /* 0x0000006000017945 */ /* 0x000fe80003800000 */
[----:B------:R0:W-:Y:S01]  /*2f20*/  @!P0 STG.E.U8 desc[UR36][R8.64+0x19], R135 ;  /* 0x0000198708008986 */ /* 0x0001e2000c101124 */
[----:B------:R-:W-:Y:S05]  /*2f30*/  @P5 BRA `(.L_x_69) ;  /* 0x00000000000c5947 */ /* 0x000fea0003800000 */
[----:B------:R-:W1:Y:S02]  /*2f40*/  LDG.E.U8 R218, desc[UR36][R10.64+0x20] ;  /* 0x000020240ada7981 */ /* 0x000e64000c1e1100 */
[----:B-1----:R-:W-:-:S05]  /*2f50*/  PRMT R13, R218, 0x8880, RZ ;  /* 0x00008880da0d7816 */ /* 0x002fca00000000ff */
[----:B------:R-:W-:-:S07]  /*2f60*/  IMAD R12, R13, R216, RZ ;  /* 0x000000d80d0c7224 */ /* 0x000fce00078e02ff */
.L_x_69:
[----:B------:R-:W-:Y:S05]  /*2f70*/  BSYNC B1 ;  /* 0x0000000000017941 */ /* 0x000fea0003800000 */
.L_x_68:
[----:B-1----:R-:W-:Y:S01]  /*2f80*/  @!P5 IMAD R13, R136, R217, R12 ;  /* 0x000000d9880dd224 */ /* 0x002fe200078e020c */
[----:B------:R-:W-:Y:S04]  /*2f90*/  BSSY B1, `(.L_x_70) ;  /* 0x0000006000017945 */ /* 0x000fe80003800000 */
[----:B------:R1:W-:Y:S01]  /*2fa0*/  @!P5 STG.E.U8 desc[UR36][R6.64+0x20], R13 ;  /* 0x0000200d0600d986 */ /* 0x0003e2000c101124 */
[----:B------:R-:W-:Y:S05]  /*2fb0*/  @P4 BRA `(.L_x_71) ;  /* 0x00000000000c4947 */ /* 0x000fea0003800000 */
[----:B------:R-:W1:Y:S02]  /*2fc0*/  LDG.E.U8 R218, desc[UR36][R10.64+0x21] ;  /* 0x000021240ada7981 */ /* 0x000e64000c1e1100 */
[----:B-1----:R-:W-:-:S05]  /*2fd0*/  PRMT R13, R218, 0x8880, RZ ;  /* 0x00008880da0d7816 */ /* 0x002fca00000000ff */
[----:B------:R-:W-:-:S07]  /*2fe0*/  IMAD R12, R13, R216, RZ ;  /* 0x000000d80d0c7224 */ /* 0x000fce00078e02ff */
.L_x_71:
[----:B------:R-:W-:Y:S05]  /*2ff0*/  BSYNC B1 ;  /* 0x0000000000017941 */ /* 0x000fea0003800000 */
.L_x_70:
        /* <DEDUP_REMOVED lines=13> */
.L_x_73:
[----:B------:R-:W-:Y:S05]  /*30d0*/  BSYNC B1 ;  /* 0x0000000000017941 */ /* 0x000fea0003800000 */
.L_x_72:
[----:B-1----:R-:W-:Y:S01]  /*30e0*/  @!P3 IMAD R13, R138, R217, R12 ;  /* 0x000000d98a0db224 */ /* 0x002fe200078e020c */
[----:B------:R-:W-:Y:S04]  /*30f0*/  BSSY B1, `(.L_x_74) ;  /* 0x0000006000017945 */ /* 0x000fe80003800000 */
[----:B------:R1:W-:Y:S01]  /*3100*/  @!P3 STG.E.U8 desc[UR36][R8.64+0x20], R13 ;  /* 0x0000200d0800b986 */ /* 0x0003e2000c101124 */
[----:B------:R-:W-:Y:S05]  /*3110*/  @P2 BRA `(.L_x_75) ;  /* 0x00000000000c2947 */ /* 0x000fea0003800000 */
[----:B------:R-:W1:Y:S02]  /*3120*/  LDG.E.U8 R218, desc[UR36][R4.64+0x21] ;  /* 0x0000212404da7981 */ /* 0x000e64000c1e1100 */
[----:B-1----:R-:W-:-:S05]  /*3130*/  PRMT R13, R218, 0x8880, RZ ;  /* 0x00008880da0d7816 */ /* 0x002fca00000000ff */
[----:B------:R-:W-:-:S07]  /*3140*/  IMAD R12, R13, R216, RZ ;  /* 0x000000d80d0c7224 */ /* 0x000fce00078e02ff */
.L_x_75:
[----:B------:R-:W-:Y:S05]  /*3150*/  BSYNC B1 ;  /* 0x0000000000017941 */ /* 0x000fea0003800000 */
.L_x_74:
[----:B------:R-:W-:Y:S01]  /*3160*/  @!P2 IMAD R139, R139, R217, R12 ;  /* 0x000000d98b8ba224 */ /* 0x000fe200078e020c */
[----:B------:R-:W-:Y:S04]  /*3170*/  BSSY B1, `(.L_x_76) ;  /* 0x0000006000017945 */ /* 0x000fe80003800000 */
[----:B------:R0:W-:Y:S01]  /*3180*/  @!P2 STG.E.U8 desc[UR36][R8.64+0x21], R139 ;  /* 0x0000218b0800a986 */ /* 0x0001e2000c101124 */
[----:B------:R-:W-:Y:S05]  /*3190*/  @P5 BRA `(.L_x_77) ;  /* 0x00000000000c5947 */ /* 0x000fea0003800000 */
[----:B------:R-:W1:Y:S02]  /*31a0*/  LDG.E.U8 R218, desc[UR36][R10.64+0x28] ;  /* 0x000028240ada7981 */ /* 0x000e64000c1e1100 */
[----:B-1----:R-:W-:-:S05]  /*31b0*/  PRMT R13, R218, 0x8880, RZ ;  /* 0x00008880da0d7816 */ /* 0x002fca00000000ff */
[----:B------:R-:W-:-:S07]  /*31c0*/  IMAD R12, R13, R216, RZ ;  /* 0x000000d80d0c7224 */ /* 0x000fce00078e02ff */
.L_x_77:
[----:B------:R-:W-:Y:S05]  /*31d0*/  BSYNC B1 ;  /* 0x0000000000017941 */ /* 0x000fea0003800000 */
.L_x_76:
[----:B-1----:R-:W-:Y:S01]  /*31e0*/  @!P5 IMAD R13, R140, R217, R12 ;  /* 0x000000d98c0dd224 */ /* 0x002fe200078e020c */
[----:B------:R-:W-:Y:S04]  /*31f0*/  BSSY B1, `(.L_x_78) ;  /* 0x0000006000017945 */ /* 0x000fe80003800000 */
[----:B------:R1:W-:Y:S01]  /*3200*/  @!P5 STG.E.U8 desc[UR36][R6.64+0x28], R13 ;  /* 0x0000280d0600d986 */ /* 0x0003e2000c101124 */
[----:B------:R-:W-:Y:S05]  /*3210*/  @P4 BRA `(.L_x_79) ;  /* 0x00000000000c4947 */ /* 0x000fea0003800000 */
[----:B------:R-:W1:Y:S02]  /*3220*/  LDG.E.U8 R218, desc[UR36][R10.64+0x29] ;  /* 0x000029240ada7981 */ /* 0x000e64000c1e1100 */
[----:B-1----:R-:W-:-:S05]  /*3230*/  PRMT R13, R218, 0x8880, RZ ;  /* 0x00008880da0d7816 */ /* 0x002fca00000000ff */
[----:B------:R-:W-:-:S07]  /*3240*/  IMAD R12, R13, R216, RZ ;  /* 0x000000d80d0c7224 */ /* 0x000fce00078e02ff */
.L_x_79:
[----:B------:R-:W-:Y:S05]  /*3250*/  BSYNC B1 ;  /* 0x0000000000017941 */ /* 0x000fea0003800000 */
.L_x_78:
        /* <DEDUP_REMOVED lines=13> */
.L_x_81:
[----:B------:R-:W-:Y:S05]  /*3330*/  BSYNC B1 ;  /* 0x0000000000017941 */ /* 0x000fea0003800000 */
.L_x_80:
[----:B-1----:R-:W-:Y:S01]  /*3340*/  @!P1 IMAD R13, R142, R217, R12 ;  /* 0x000000d98e0d9224 */ /* 0x002fe200078e020c */
[----:B------:R-:W-:Y:S04]  /*3350*/  BSSY B1, `(.L_x_82) ;  /* 0x0000006000017945 */ /* 0x000fe80003800000 */
[----:B------:R1:W-:Y:S01]  /*3360*/  @!P1 STG.E.U8 desc[UR36][R8.64+0x28], R13 ;  /* 0x0000280d08009986 */ /* 0x0003e2000c101124 */
[----:B------:R-:W-:Y:S05]  /*3370*/  @P0 BRA `(.L_x_83) ;  /* 0x00000000000c0947 */ /* 0x000fea0003800000 */
[----:B------:R-:W1:Y:S02]  /*3380*/  LDG.E.U8 R218, desc[UR36][R4.64+0x29] ;  /* 0x0000292404da7981 */ /* 0x000e64000c1e1100 */
[----:B-1----:R-:W-:-:S05]  /*3390*/  PRMT R13, R218, 0x8880, RZ ;  /* 0x00008880da0d7816 */ /* 0x002fca00000000ff */
[----:B------:R-:W-:-:S07]  /*33a0*/  IMAD R12, R13, R216, RZ ;  /* 0x000000d80d0c7224 */ /* 0x000fce00078e02ff */
.L_x_83:
[----:B------:R-:W-:Y:S05]  /*33b0*/  BSYNC B1 ;  /* 0x0000000000017941 */ /* 0x000fea0003800000 */
.L_x_82:
[----:B------:R-:W-:Y:S01]  /*33c0*/  @!P0 IMAD R143, R143, R217, R12 ;  /* 0x000000d98f8f8224 */ /* 0x000fe200078e020c */
[----:B------:R-:W-:Y:S04]  /*33d0*/  BSSY B1, `(.L_x_84) ;  /* 0x0000006000017945 */ /* 0x000fe80003800000 */
[----:B------:R0:W-:Y:S01]  /*33e0*/  @!P0 STG.E.U8 desc[UR36][R8.64+0x29], R143 ;  /* 0x0000298f08008986 */ /* 0x0001e2000c101124 */
[----:B------:R-:W-:Y:S05]  /*33f0*/  @P5 BRA `(.L_x_85) ;  /* 0x00000000000c5947 */ /* 0x000fea0003800000 */
[----:B------:R-:W1:Y:S02]  /*3400*/  LDG.E.U8 R218, desc[UR36][R10.64+0x30] ;  /* 0x000030240ada7981 */ /* 0x000e64000c1e1100 */
[----:B-1----:R-:W-:-:S05]  /*3410*/  PRMT R13, R218, 0x8880, RZ ;  /* 0x00008880da0d7816 */ /* 0x002fca00000000ff */
[----:B------:R-:W-:-:S07]  /*3420*/  IMAD R12, R13, R216, RZ ;  /* 0x000000d80d0c7224 */ /* 0x000fce00078e02ff */
.L_x_85:
[----:B------:R-:W-:Y:S05]  /*3430*/  BSYNC B1 ;  /* 0x0000000000017941 */ /* 0x000fea0003800000 */
.L_x_84:
[----:B-1----:R-:W-:Y:S01]  /*3440*/  @!P5 IMAD R13, R144, R217, R12 ;  /* 0x000000d9900dd224 */ /* 0x002fe200078e020c */
[----:B------:R-:W-:Y:S04]  /*3450*/  BSSY B1, `(.L_x_86) ;  /* 0x0000006000017945 */ /* 0x000fe80003800000 */
[----:B------:R1:W-:Y:S01]  /*3460*/  @!P5 STG.E.U8 desc[UR36][R6.64+0x30], R13 ;  /* 0x0000300d0600d986 */ /* 0x0003e2000c101124 */
[----:B------:R-:W-:Y:S05]  /*3470*/  @P4 BRA `(.L_x_87) ;  /* 0x00000000000c4947 */ /* 0x000fea0003800000 */
[----:B------:R-:W1:Y:S02]  /*3480*/  LDG.E.U8 R218, desc[UR36][R10.64+0x31] ;  /* 0x000031240ada7981 */ /* 0x000e64000c1e1100 */
[----:B-1----:R-:W-:-:S05]  /*3490*/  PRMT R13, R218, 0x8880, RZ ;  /* 0x00008880da0d7816 */ /* 0x002fca00000000ff */
[----:B------:R-:W-:-:S07]  /*34a0*/  IMAD R12, R13, R216, RZ ;  /* 0x000000d80d0c7224 */ /* 0x000fce00078e02ff */
.L_x_87:
[----:B------:R-:W-:Y:S05]  /*34b0*/  BSYNC B1 ;  /* 0x0000000000017941 */ /* 0x000fea0003800000 */
.L_x_86:
        /* <DEDUP_REMOVED lines=13> */
.L_x_89:
[----:B------:R-:W-:Y:S05]  /*3590*/  BSYNC B1 ;  /* 0x0000000000017941 */ /* 0x000fea0003800000 */
.L_x_88:
[----:B-1----:R-:W-:Y:S01]  /*35a0*/  @!P3 IMAD R13, R146, R217, R12 ;  /* 0x000000d9920db224 */ /* 0x002fe200078e020c */
[----:B------:R-:W-:Y:S04]  /*35b0*/  BSSY B1, `(.L_x_90) ;  /* 0x0000006000017945 */ /* 0x000fe80003800000 */
[----:B------:R1:W-:Y:S01]  /*35c0*/  @!P3 STG.E.U8 desc[UR36][R8.64+0x30], R13 ;  /* 0x0000300d0800b986 */ /* 0x0003e2000c101124 */
[----:B------:R-:W-:Y:S05]  /*35d0*/  @P2 BRA `(.L_x_91) ;  /* 0x00000000000c2947 */ /* 0x000fea0003800000 */
[----:B------:R-:W1:Y:S02]  /*35e0*/  LDG.E.U8 R218, desc[UR36][R4.64+0x31] ;  /* 0x0000312404da7981 */ /* 0x000e64000c1e1100 */
[----:B-1----:R-:W-:-:S05]  /*35f0*/  PRMT R13, R218, 0x8880, RZ ;  /* 0x00008880da0d7816 */ /* 0x002fca00000000ff */
[----:B------:R-:W-:-:S07]  /*3600*/  IMAD R12, R13, R216, RZ ;  /* 0x000000d80d0c7224 */ /* 0x000fce00078e02ff */
.L_x_91:
[----:B------:R-:W-:Y:S05]  /*3610*/  BSYNC B1 ;  /* 0x0000000000017941 */ /* 0x000fea0003800000 */
.L_x_90:
[----:B------:R-:W-:Y:S01]  /*3620*/  @!P2 IMAD R147, R147, R217, R12 ;  /* 0x000000d99393a224 */ /* 0x000fe200078e020c */
[----:B------:R-:W-:Y:S04]  /*3630*/  BSSY B1, `(.L_x_92) ;  /* 0x0000006000017945 */ /* 0x000fe80003800000 */
[----:B------:R0:W-:Y:S01]  /*3640*/  @!P2 STG.E.U8 desc[UR36][R8.64+0x31], R147 ;  /* 0x000031930800a986 */ /* 0x0001e2000c101124 */
[----:B------:R-:W-:Y:S05]  /*3650*/  @P5 BRA `(.L_x_93) ;  /* 0x00000000000c5947 */ /* 0x000fea0003800000 */
[----:B------:R-:W1:Y:S02]  /*3660*/  LDG.E.U8 R218, desc[UR36][R10.64+0x38] ;  /* 0x000038240ada7981 */ /* 0x000e64000c1e1100 */
[----:B-1----:R-:W-:-:S05]  /*3670*/  PRMT R13, R218, 0x8880, RZ ;  /* 0x00008880da0d7816 */ /* 0x002fca00000000ff */
[----:B------:R-:W-:-:S07]  /*3680*/  IMAD R12, R13, R216, RZ ;  /* 0x000000d80d0c7224 */ /* 0x000fce00078e02ff */
.L_x_93:
[----:B------:R-:W-:Y:S05]  /*3690*/  BSYNC B1 ;  /* 0x0000000000017941 */ /* 0x000fea0003800000 */
.L_x_92:
[----:B-1----:R-:W-:Y:S01]  /*36a0*/  @!P5 IMAD R13, R148, R217, R12 ;  /* 0x000000d9940dd224 */ /* 0x002fe200078e020c */
[----:B------:R-:W-:Y:S04]  /*36b0*/  BSSY B1, `(.L_x_94) ;  /* 0x0000006000017945 */ /* 0x000fe80003800000 */
[----:B------:R1:W-:Y:S01]  /*36c0*/  @!P5 STG.E.U8 desc[UR36][R6.64+0x38], R13 ;  /* 0x0000380d0600d986 */ /* 0x0003e2000c101124 */
[----:B------:R-:W-:Y:S05]  /*36d0*/  @P4 BRA `(.L_x_95) ;  /* 0x00000000000c4947 */ /* 0x000fea0003800000 */
[----:B------:R-:W1:Y:S02]  /*36e0*/  LDG.E.U8 R218, desc[UR36][R10.64+0x39] ;  /* 0x000039240ada7981 */ /* 0x000e64000c1e1100 */
[----:B-1----:R-:W-:-:S05]  /*36f0*/  PRMT R13, R218, 0x8880, RZ ;  /* 0x00008880da0d7816 */ /* 0x002fca00000000ff */
[----:B------:R-:W-:-:S07]  /*3700*/  IMAD R12, R13, R216, RZ ;  /* 0x000000d80d0c7224 */ /* 0x000fce00078e02ff */
.L_x_95:
[----:B------:R-:W-:Y:S05]  /*3710*/  BSYNC B1 ;  /* 0x0000000000017941 */ /* 0x000fea0003800000 */
.L_x_94:
        /* <DEDUP_REMOVED lines=13> */
.L_x_97:
[----:B------:R-:W-:Y:S05]  /*37f0*/  BSYNC B1 ;  /* 0x0000000000017941 */ /* 0x000fea0003800000 */
.L_x_96:
[----:B-1----:R-:W-:Y:S01]  /*3800*/  @!P1 IMAD R13, R150, R217, R12 ;  /* 0x000000d9960d9224 */ /* 0x002fe200078e020c */
[----:B------:R-:W-:Y:S04]  /*3810*/  BSSY B1, `(.L_x_98) ;  /* 0x0000006000017945 */ /* 0x000fe80003800000 */
[----:B------:R1:W-:Y:S01]  /*3820*/  @!P1 STG.E.U8 desc[UR36][R8.64+0x38], R13 ;  /* 0x0000380d08009986 */ /* 0x0003e2000c101124 */
[----:B------:R-:W-:Y:S05]  /*3830*/  @P0 BRA `(.L_x_99) ;  /* 0x00000000000c0947 */ /* 0x000fea0003800000 */
[----:B------:R-:W1:Y:S02]  /*3840*/  LDG.E.U8 R218, desc[UR36][R4.64+0x39] ;  /* 0x0000392404da7981 */ /* 0x000e64000c1e1100 */
[----:B-1----:R-:W-:-:S05]  /*3850*/  PRMT R13, R218, 0x8880, RZ ;  /* 0x00008880da0d7816 */ /* 0x002fca00000000ff */
[----:B------:R-:W-:-:S07]  /*3860*/  IMAD R12, R13, R216, RZ ;  /* 0x000000d80d0c7224 */ /* 0x000fce00078e02ff */
.L_x_99:
[----:B------:R-:W-:Y:S05]  /*3870*/  BSYNC B1 ;  /* 0x0000000000017941 */ /* 0x000fea0003800000 */
.L_x_98:
[----:B------:R-:W-:Y:S01]  /*3880*/  @!P0 IMAD R151, R151, R217, R12 ;  /* 0x000000d997978224 */ /* 0x000fe200078e020c */
[----:B------:R-:W-:Y:S04]  /*3890*/  BSSY B1, `(.L_x_100) ;  /* 0x0000006000017945 */ /* 0x000fe80003800000 */
[----:B------:R0:W-:Y:S01]  /*38a0*/  @!P0 STG.E.U8 desc[UR36][R8.64+0x39], R151 ;  /* 0x0000399708008986 */ /* 0x0001e2000c101124 */
[----:B------:R-:W-:Y:S05]  /*38b0*/  @P5 BRA `(.L_x_101) ;  /* 0x00000000000c5947 */ /* 0x000fea0003800000 */
[----:B------:R-:W1:Y:S02]  /*38c0*/  LDG.E.U8 R218, desc[UR36][R10.64+0x40] ;  /* 0x000040240ada7981 */ /* 0x000e64000c1e1100 */
[----:B-1----:R-:W-:-:S05]  /*38d0*/  PRMT R13, R218, 0x8880, RZ ;  /* 0x00008880da0d7816 */ /* 0x002fca00000000ff */
[----:B------:R-:W-:-:S07]  /*38e0*/  IMAD R12, R13, R216, RZ ;  /* 0x000000d80d0c7224 */ /* 0x000fce00078e02ff */
.L_x_101:
[----:B------:R-:W-:Y:S05]  /*38f0*/  BSYNC B1 ;  /* 0x0000000000017941 */ /* 0x000fea0003800000 */
.L_x_100:
[----:B-1----:R-:W-:Y:S01]  /*3900*/  @!P5 IMAD R13, R152, R217, R12 ;  /* 0x000000d9980dd224 */ /* 0x002fe200078e020c */
[----:B------:R-:W-:Y:S04]  /*3910*/  BSSY B1, `(.L_x_102) ;  /* 0x0000006000017945 */ /* 0x000fe80003800000 */
[----:B------:R1:W-:Y:S01]  /*3920*/  @!P5 STG.E.U8 desc[UR36][R6.64+0x40], R13 ;  /* 0x0000400d0600d986 */ /* 0x0003e2000c101124 */
[----:B------:R-:W-:Y:S05]  /*3930*/  @P4 BRA `(.L_x_103) ;  /* 0x00000000000c4947 */ /* 0x000fea0003800000 */
[----:B------:R-:W1:Y:S02]  /*3940*/  LDG.E.U8 R218, desc[UR36][R10.64+0x41] ;  /* 0x000041240ada7981 */ /* 0x000e64000c1e1100 */
[----:B-1----:R-:W-:-:S05]  /*3950*/  PRMT R13, R218, 0x8880, RZ ;  /* 0x00008880da0d7816 */ /* 0x002fca00000000ff */
[----:B------:R-:W-:-:S07]  /*3960*/  IMAD R12, R13, R216, RZ ;  /* 0x000000d80d0c7224 */ /* 0x000fce00078e02ff */
.L_x_103:
[----:B------:R-:W-:Y:S05]  /*3970*/  BSYNC B1 ;  /* 0x0000000000017941 */ /* 0x000fea0003800000 */
.L_x_102:
        /* <DEDUP_REMOVED lines=13> */
.L_x_105:
[----:B------:R-:W-:Y:S05]  /*3a50*/  BSYNC B1 ;  /* 0x0000000000017941 */ /* 0x000fea0003800000 */
.L_x_104:
[----:B-1----:R-:W-:Y:S01]  /*3a60*/  @!P3 IMAD R13, R154, R217, R12 ;  /* 0x000000d99a0db224 */ /* 0x002fe200078e020c */
[----:B------:R-:W-:Y:S04]  /*3a70*/  BSSY B1, `(.L_x_106) ;  /* 0x0000006000017945 */ /* 0x000fe80003800000 */
[----:B------:R1:W-:Y:S01]  /*3a80*/  @!P3 STG.E.U8 desc[UR36][R8.64+0x40], R13 ;  /* 0x0000400d0800b986 */ /* 0x0003e2000c101124 */
[----:B------:R-:W-:Y:S05]  /*3a90*/  @P2 BRA `(.L_x_107) ;  /* 0x00000000000c2947 */ /* 0x000fea0003800000 */
[----:B------:R-:W1:Y:S02]  /*3aa0*/  LDG.E.U8 R218, desc[UR36][R4.64+0x41] ;  /* 0x0000412404da7981 */ /* 0x000e64000c1e1100 */
[----:B-1----:R-:W-:-:S05]  /*3ab0*/  PRMT R13, R218, 0x8880, RZ ;  /* 0x00008880da0d7816 */ /* 0x002fca00000000ff */
[----:B------:R-:W-:-:S07]  /*3ac0*/  IMAD R12, R13, R216, RZ ;  /* 0x000000d80d0c7224 */ /* 0x000fce00078e02ff */
.L_x_107:
[----:B------:R-:W-:Y:S05]  /*3ad0*/  BSYNC B1 ;  /* 0x0000000000017941 */ /* 0x000fea0003800000 */
.L_x_106:
[----:B------:R-:W-:Y:S01]  /*3ae0*/  @!P2 IMAD R155, R155, R217, R12 ;  /* 0x000000d99b9ba224 */ /* 0x000fe200078e020c */
[----:B------:R-:W-:Y:S04]  /*3af0*/  BSSY B1, `(.L_x_108) ;  /* 0x0000006000017945 */ /* 0x000fe80003800000 */
[----:B------:R0:W-:Y:S01]  /*3b00*/  @!P2 STG.E.U8 desc[UR36][R8.64+0x41], R155 ;  /* 0x0000419b0800a986 */ /* 0x0001e2000c101124 */
[----:B------:R-:W-:Y:S05]  /*3b10*/  @P5 BRA `(.L_x_109) ;  /* 0x00000000000c5947 */ /* 0x000fea0003800000 */
[----:B------:R-:W1:Y:S02]  /*3b20*/  LDG.E.U8 R218, desc[UR36][R10.64+0x48] ;  /* 0x000048240ada7981 */ /* 0x000e64000c1e1100 */
[----:B-1----:R-:W-:-:S05]  /*3b30*/  PRMT R13, R218, 0x8880, RZ ;  /* 0x00008880da0d7816 */ /* 0x002fca00000000ff */
[----:B------:R-:W-:-:S07]  /*3b40*/  IMAD R12, R13, R216, RZ ;  /* 0x000000d80d0c7224 */ /* 0x000fce00078e02ff */
.L_x_109:
[----:B------:R-:W-:Y:S05]  /*3b50*/  BSYNC B1 ;  /* 0x0000000000017941 */ /* 0x000fea0003800000 */
.L_x_108:
[----:B-1----:R-:W-:Y:S01]  /*3b60*/  @!P5 IMAD R13, R156, R217, R12 ;  /* 0x000000d99c0dd224 */ /* 0x002fe200078e020c */
[----:B------:R-:W-:Y:S04]  /*3b70*/  BSSY B1, `(.L_x_110) ;  /* 0x0000006000017945 */ /* 0x000fe80003800000 */
[----:B------:R1:W-:Y:S01]  /*3b80*/  @!P5 STG.E.U8 desc[UR36][R6.64+0x48], R13 ;  /* 0x0000480d0600d986 */ /* 0x0003e2000c101124 */
[----:B------:R-:W-:Y:S05]  /*3b90*/  @P4 BRA `(.L_x_111) ;  /* 0x00000000000c4947 */ /* 0x000fea0003800000 */
[----:B------:R-:W1:Y:S02]  /*3ba0*/  LDG.E.U8 R218, desc[UR36][R10.64+0x49] ;  /* 0x000049240ada7981 */ /* 0x000e64000c1e1100 */
[----:B-1----:R-:W-:-:S05]  /*3bb0*/  PRMT R13, R218, 0x8880, RZ ;  /* 0x00008880da0d7816 */ /* 0x002fca00000000ff */
[----:B------:R-:W-:-:S07]  /*3bc0*/  IMAD R12, R13, R216, RZ ;  /* 0x000000d80d0c7224 */ /* 0x000fce00078e02ff */
.L_x_111:
[----:B------:R-:W-:Y:S05]  /*3bd0*/  BSYNC B1 ;  /* 0x0000000000017941 */ /* 0x000fea0003800000 */
.L_x_110:
        /* <DEDUP_REMOVED lines=13> */
.L_x_113:
[----:B------:R-:W-:Y:S05]  /*3cb0*/  BSYNC B1 ;  /* 0x0000000000017941 */ /* 0x000fea0003800000 */
.L_x_112:
[----:B-1----:R-:W-:Y:S01]  /*3cc0*/  @!P1 IMAD R13, R158, R217, R12 ;  /* 0x000000d99e0d9224 */ /* 0x002fe200078e020c */
[----:B------:R-:W-:Y:S04]  /*3cd0*/  BSSY B1, `(.L_x_114) ;  /* 0x0000006000017945 */ /* 0x000fe80003800000 */
[----:B------:R1:W-:Y:S01]  /*3ce0*/  @!P1 STG.E.U8 desc[UR36][R8.64+0x48], R13 ;  /* 0x0000480d08009986 */ /* 0x0003e2000c101124 */
[----:B------:R-:W-:Y:S05]  /*3cf0*/  @P0 BRA `(.L_x_115) ;  /* 0x00000000000c0947 */ /* 0x000fea0003800000 */
[----:B------:R-:W1:Y:S02]  /*3d00*/  LDG.E.U8 R218, desc[UR36][R4.64+0x49] ;  /* 0x0000492404da7981 */ /* 0x000e64000c1e1100 */
[----:B-1----:R-:W-:-:S05]  /*3d10*/  PRMT R13, R218, 0x8880, RZ ;  /* 0x00008880da0d7816 */ /* 0x002fca00000000ff */
[----:B------:R-:W-:-:S07]  /*3d20*/  IMAD R12, R13, R216, RZ ;  /* 0x000000d80d0c7224 */ /* 0x000fce00078e02ff */
.L_x_115:
[----:B------:R-:W-:Y:S05]  /*3d30*/  BSYNC B1 ;  /* 0x0000000000017941 */ /* 0x000fea0003800000 */
.L_x_114:
[----:B------:R-:W-:Y:S01]  /*3d40*/  @!P0 IMAD R159, R159, R217, R12 ;  /* 0x000000d99f9f8224 */ /* 0x000fe200078e020c */
[----:B------:R-:W-:Y:S04]  /*3d50*/  BSSY B1, `(.L_x_116) ;  /* 0x0000006000017945 */ /* 0x000fe80003800000 */
[----:B------:R0:W-:Y:S01]  /*3d60*/  @!P0 STG.E.U8 desc[UR36][R8.64+0x49], R159 ;  /* 0x0000499f08008986 */ /* 0x0001e2000c101124 */
[----:B------:R-:W-:Y:S05]  /*3d70*/  @P5 BRA `(.L_x_117) ;  /* 0x00000000000c5947 */ /* 0x000fea0003800000 */
[----:B------:R-:W1:Y:S02]  /*3d80*/  LDG.E.U8 R218, desc[UR36][R10.64+0x50] ;  /* 0x000050240ada7981 */ /* 0x000e64000c1e1100 */
[----:B-1----:R-:W-:-:S05]  /*3d90*/  PRMT R13, R218, 0x8880, RZ ;  /* 0x00008880da0d7816 */ /* 0x002fca00000000ff */
[----:B------:R-:W-:-:S07]  /*3da0*/  IMAD R12, R13, R216, RZ ;  /* 0x000000d80d0c7224 */ /* 0x000fce00078e02ff */
.L_x_117:
[----:B------:R-:W-:Y:S05]  /*3db0*/  BSYNC B1 ;  /* 0x0000000000017941 */ /* 0x000fea0003800000 */
.L_x_116:
[----:B-1----:R-:W-:Y:S01]  /*3dc0*/  @!P5 IMAD R13, R160, R217, R12 ;  /* 0x000000d9a00dd224 */ /* 0x002fe200078e020c */
[----:B------:R-:W-:Y:S04]  /*3dd0*/  BSSY B1, `(.L_x_118) ;  /* 0x0000006000017945 */ /* 0x000fe80003800000 */
[----:B------:R1:W-:Y:S01]  /*3de0*/  @!P5 STG.E.U8 desc[UR36][R6.64+0x50], R13 ;  /* 0x0000500d0600d986 */ /* 0x0003e2000c101124 */
[----:B------:R-:W-:Y:S05]  /*3df0*/  @P4 BRA `(.L_x_119) ;  /* 0x00000000000c4947 */ /* 0x000fea0003800000 */
[----:B------:R-:W1:Y:S02]  /*3e00*/  LDG.E.U8 R218, desc[UR36][R10.64+0x51] ;  /* 0x000051240ada7981 */ /* 0x000e64000c1e1100 */
[----:B-1----:R-:W-:-:S05]  /*3e10*/  PRMT R13, R218, 0x8880, RZ ;  /* 0x00008880da0d7816 */ /* 0x002fca00000000ff */
[----:B------:R-:W-:-:S07]  /*3e20*/  IMAD R12, R13, R216, RZ ;  /* 0x000000d80d0c7224 */ /* 0x000fce00078e02ff */
.L_x_119:
[----:B------:R-:W-:Y:S05]  /*3e30*/  BSYNC B1 ;  /* 0x0000000000017941 */ /* 0x000fea0003800000 */
.L_x_118:
        /* <DEDUP_REMOVED lines=13> */
.L_x_121:
[----:B------:R-:W-:Y:S05]  /*3f10*/  BSYNC B1 ;  /* 0x0000000000017941 */ /* 0x000fea0003800000 */
.L_x_120:
[----:B-1----:R-:W-:Y:S01]  /*3f20*/  @!P3 IMAD R13, R162, R217, R12 ;  /* 0x000000d9a20db224 */ /* 0x002fe200078e020c */
[----:B------:R-:W-:Y:S04]  /*3f30*/  BSSY B1, `(.L_x_122) ;  /* 0x0000006000017945 */ /* 0x000fe80003800000 */
[----:B------:R1:W-:Y:S01]  /*3f40*/  @!P3 STG.E.U8 desc[UR36][R8.64+0x50], R13 ;  /* 0x0000500d0800b986 */ /* 0x0003e2000c101124 */
[----:B------:R-:W-:Y:S05]  /*3f50*/  @P2 BRA `(.L_x_123) ;  /* 0x00000000000c2947 */ /* 0x000fea0003800000 */
[----:B------:R-:W1:Y:S02]  /*3f60*/  LDG.E.U8 R218, desc[UR36][R4.64+0x51] ;  /* 0x0000512404da7981 */ /* 0x000e64000c1e1100 */
[----:B-1----:R-:W-:-:S05]  /*3f70*/  PRMT R13, R218, 0x8880, RZ ;  /* 0x00008880da0d7816 */ /* 0x002fca00000000ff */
[----:B------:R-:W-:-:S07]  /*3f80*/  IMAD R12, R13, R216, RZ ;  /* 0x000000d80d0c7224 */ /* 0x000fce00078e02ff */
.L_x_123:
[----:B------:R-:W-:Y:S05]  /*3f90*/  BSYNC B1 ;  /* 0x0000000000017941 */ /* 0x000fea0003800000 */
.L_x_122:
[----:B------:R-:W-:Y:S01]  /*3fa0*/  @!P2 IMAD R163, R163, R217, R12 ;  /* 0x000000d9a3a3a224 */ /* 0x000fe200078e020c */
[----:B------:R-:W-:Y:S04]  /*3fb0*/  BSSY B1, `(.L_x_124) ;  /* 0x0000006000017945 */ /* 0x000fe80003800000 */
[----:B------:R0:W-:Y:S01]  /*3fc0*/  @!P2 STG.E.U8 desc[UR36][R8.64+0x51], R163 ;  /* 0x000051a30800a986 */ /* 0x0001e2000c101124 */
[----:B------:R-:W-:Y:S05]  /*3fd0*/  @P5 BRA `(.L_x_125) ;  /* 0x00000000000c5947 */ /* 0x000fea0003800000 */
[----:B------:R-:W1:Y:S02]  /*3fe0*/  LDG.E.U8 R218, desc[UR36][R10.64+0x58] ;  /* 0x000058240ada7981 */ /* 0x000e64000c1e1100 */
[----:B-1----:R-:W-:-:S05]  /*3ff0*/  PRMT R13, R218, 0x8880, RZ ;  /* 0x00008880da0d7816 */ /* 0x002fca00000000ff */
[----:B------:R-:W-:-:S07]  /*4000*/  IMAD R12, R13, R216, RZ ;  /* 0x000000d80d0c7224 */ /* 0x000fce00078e02ff */
.L_x_125:
[----:B------:R-:W-:Y:S05]  /*4010*/  BSYNC B1 ;  /* 0x0000000000017941 */ /* 0x000fea0003800000 */
.L_x_124:
[----:B-1----:R-:W-:Y:S01]  /*4020*/  @!P5 IMAD R13, R164, R217, R12 ;  /* 0x000000d9a40dd224 */ /* 0x002fe200078e020c */
[----:B------:R-:W-:Y:S04]  /*4030*/  BSSY B1, `(.L_x_126) ;  /* 0x0000006000017945 */ /* 0x000fe80003800000 */
[----:B------:R1:W-:Y:S01]  /*4040*/  @!P5 STG.E.U8 desc[UR36][R6.64+0x58], R13 ;  /* 0x0000580d0600d986 */ /* 0x0003e2000c101124 */
[----:B------:R-:W-:Y:S05]  /*4050*/  @P4 BRA `(.L_x_127) ;  /* 0x00000000000c4947 */ /* 0x000fea0003800000 */
[----:B------:R-:W1:Y:S02]  /*4060*/  LDG.E.U8 R218, desc[UR36][R10.64+0x59] ;  /* 0x000059240ada7981 */ /* 0x000e64000c1e1100 */
[----:B-1----:R-:W-:-:S05]  /*4070*/  PRMT R13, R218, 0x8880, RZ ;  /* 0x00008880da0d7816 */ /* 0x002fca00000000ff */
[----:B------:R-:W-:-:S07]  /*4080*/  IMAD R12, R13, R216, RZ ;  /* 0x000000d80d0c7224 */ /* 0x000fce00078e02ff */
.L_x_127:
[----:B------:R-:W-:Y:S05]  /*4090*/  BSYNC B1 ;  /* 0x0000000000017941 */ /* 0x000fea0003800000 */
.L_x_126:
        /* <DEDUP_REMOVED lines=13> */
.L_x_129:
[----:B------:R-:W-:Y:S05]  /*4170*/  BSYNC B1 ;  /* 0x0000000000017941 */ /* 0x000fea0003800000 */
.L_x_128:
[----:B-1----:R-:W-:Y:S01]  /*4180*/  @!P1 IMAD R13, R166, R217, R12 ;  /* 0x000000d9a60d9224 */ /* 0x002fe200078e020c */
[----:B------:R-:W-:Y:S04]  /*4190*/  BSSY B1, `(.L_x_130) ;  /* 0x0000006000017945 */ /* 0x000fe80003800000 */
[----:B------:R1:W-:Y:S01]  /*41a0*/  @!P1 STG.E.U8 desc[UR36][R8.64+0x58], R13 ;  /* 0x0000580d08009986 */ /* 0x0003e2000c101124 */
[----:B------:R-:W-:Y:S05]  /*41b0*/  @P0 BRA `(.L_x_131) ;  /* 0x00000000000c0947 */ /* 0x000fea0003800000 */
[----:B------:R-:W1:Y:S02]  /*41c0*/  LDG.E.U8 R218, desc[UR36][R4.64+0x59] ;  /* 0x0000592404da7981 */ /* 0x000e64000c1e1100 */
[----:B-1----:R-:W-:-:S05]  /*41d0*/  PRMT R13, R218, 0x8880, RZ ;  /* 0x00008880da0d7816 */ /* 0x002fca00000000ff */
[----:B------:R-:W-:-:S07]  /*41e0*/  IMAD R12, R13, R216, RZ ;  /* 0x000000d80d0c7224 */ /* 0x000fce00078e02ff */
.L_x_131:
[----:B------:R-:W-:Y:S05]  /*41f0*/  BSYNC B1 ;  /* 0x0000000000017941 */ /* 0x000fea0003800000 */
.L_x_130:
[----:B------:R-:W-:Y:S01]  /*4200*/  @!P0 IMAD R167, R167, R217, R12 ;  /* 0x000000d9a7a78224 */ /* 0x000fe200078e020c */
[----:B------:R-:W-:Y:S04]  /*4210*/  BSSY B1, `(.L_x_132) ;  /* 0x0000006000017945 */ /* 0x000fe80003800000 */
[----:B------:R0:W-:Y:S01]  /*4220*/  @!P0 STG.E.U8 desc[UR36][R8.64+0x59], R167 ;  /* 0x000059a708008986 */ /* 0x0001e2000c101124 */
[----:B------:R-:W-:Y:S05]  /*4230*/  @P5 BRA `(.L_x_133) ;  /* 0x00000000000c5947 */ /* 0x000fea0003800000 */
[----:B------:R-:W1:Y:S02]  /*4240*/  LDG.E.U8 R218, desc[UR36][R10.64+0x60] ;  /* 0x000060240ada7981 */ /* 0x000e64000c1e1100 */
[----:B-1----:R-:W-:-:S05]  /*4250*/  PRMT R13, R218, 0x8880, RZ ;  /* 0x00008880da0d7816 */ /* 0x002fca00000000ff */
[----:B------:R-:W-:-:S07]  /*4260*/  IMAD R12, R13, R216, RZ ;  /* 0x000000d80d0c7224 */ /* 0x000fce00078e02ff */
.L_x_133:
[----:B------:R-:W-:Y:S05]  /*4270*/  BSYNC B1 ;  /* 0x0000000000017941 */ /* 0x000fea0003800000 */
.L_x_132:
[----:B-1----:R-:W-:Y:S01]  /*4280*/  @!P5 IMAD R13, R168, R217, R12 ;  /* 0x000000d9a80dd224 */ /* 0x002fe200078e020c */
[----:B------:R-:W-:Y:S04]  /*4290*/  BSSY B1, `(.L_x_134) ;  /* 0x0000006000017945 */ /* 0x000fe80003800000 */
[----:B------:R1:W-:Y:S01]  /*42a0*/  @!P5 STG.E.U8 desc[UR36][R6.64+0x60], R13 ;  /* 0x0000600d0600d986 */ /* 0x0003e2000c101124 */
[----:B------:R-:W-:Y:S05]  /*42b0*/  @P4 BRA `(.L_x_135) ;  /* 0x00000000000c4947 */ /* 0x000fea0003800000 */
[----:B------:R-:W1:Y:S02]  /*42c0*/  LDG.E.U8 R218, desc[UR36][R10.64+0x61] ;  /* 0x000061240ada7981 */ /* 0x000e64000c1e1100 */
[----:B-1----:R-:W-:-:S05]  /*42d0*/  PRMT R13, R218, 0x8880, RZ ;  /* 0x00008880da0d7816 */ /* 0x002fca00000000ff */
[----:B------:R-:W-:-:S07]  /*42e0*/  IMAD R12, R13, R216, RZ ;  /* 0x000000d80d0c7224 */ /* 0x000fce00078e02ff */
.L_x_135:
[----:B------:R-:W-:Y:S05]  /*42f0*/  BSYNC B1 ;  /* 0x0000000000017941 */ /* 0x000fea0003800000 */
.L_x_134:
        /* <DEDUP_REMOVED lines=13> */
.L_x_137:
[----:B------:R-:W-:Y:S05]  /*43d0*/  BSYNC B1 ;  /* 0x0000000000017941 */ /* 0x000fea0003800000 */
.L_x_136:
[----:B-1----:R-:W-:Y:S01]  /*43e0*/  @!P3 IMAD R13, R170, R217, R12 ;  /* 0x000000d9aa0db224 */ /* 0x002fe200078e020c */
[----:B------:R-:W-:Y:S04]  /*43f0*/  BSSY B1, `(.L_x_138) ;  /* 0x0000006000017945 */ /* 0x000fe80003800000 */
[----:B------:R1:W-:Y:S01]  /*4400*/  @!P3 STG.E.U8 desc[UR36][R8.64+0x60], R13 ;  /* 0x0000600d0800b986 */ /* 0x0003e2000c101124 */
[----:B------:R-:W-:Y:S05]  /*4410*/  @P2 BRA `(.L_x_139) ;  /* 0x00000000000c2947 */ /* 0x000fea0003800000 */
[----:B------:R-:W1:Y:S02]  /*4420*/  LDG.E.U8 R218, desc[UR36][R4.64+0x61] ;  /* 0x0000612404da7981 */ /* 0x000e64000c1e1100 */
[----:B-1----:R-:W-:-:S05]  /*4430*/  PRMT R13, R218, 0x8880, RZ ;  /* 0x00008880da0d7816 */ /* 0x002fca00000000ff */
[----:B------:R-:W-:-:S07]  /*4440*/  IMAD R12, R13, R216, RZ ;  /* 0x000000d80d0c7224 */ /* 0x000fce00078e02ff */
.L_x_139:
[----:B------:R-:W-:Y:S05]  /*4450*/  BSYNC B1 ;  /* 0x0000000000017941 */ /* 0x000fea0003800000 */
.L_x_138:
[----:B------:R-:W-:Y:S01]  /*4460*/  @!P2 IMAD R171, R171, R217, R12 ;  /* 0x000000d9ababa224 */ /* 0x000fe200078e020c */
[----:B------:R-:W-:Y:S04]  /*4470*/  BSSY B1, `(.L_x_140) ;  /* 0x0000006000017945 */ /* 0x000fe80003800000 */
[----:B------:R0:W-:Y:S01]  /*4480*/  @!P2 STG.E.U8 desc[UR36][R8.64+0x61], R171 ;  /* 0x000061ab0800a986 */ /* 0x0001e2000c101124 */
[----:B------:R-:W-:Y:S05]  /*4490*/  @P5 BRA `(.L_x_141) ;  /* 0x00000000000c5947 */ /* 0x000fea0003800000 */
[----:B------:R-:W1:Y:S02]  /*44a0*/  LDG.E.U8 R218, desc[UR36][R10.64+0x68] ;  /* 0x000068240ada7981 */ /* 0x000e64000c1e1100 */
[----:B-1----:R-:W-:-:S05]  /*44b0*/  PRMT R13, R218, 0x8880, RZ ;  /* 0x00008880da0d7816 */ /* 0x002fca00000000ff */
[----:B------:R-:W-:-:S07]  /*44c0*/  IMAD R12, R13, R216, RZ ;  /* 0x000000d80d0c7224 */ /* 0x000fce00078e02ff */
.L_x_141:
[----:B------:R-:W-:Y:S05]  /*44d0*/  BSYNC B1 ;  /* 0x0000000000017941 */ /* 0x000fea0003800000 */
.L_x_140:
[----:B-1----:R-:W-:Y:S01]  /*44e0*/  @!P5 IMAD R13, R172, R217, R12 ;  /* 0x000000d9ac0dd224 */ /* 0x002fe200078e020c */
[----:B------:R-:W-:Y:S04]  /*44f0*/  BSSY B1, `(.L_x_142) ;  /* 0x0000006000017945 */ /* 0x000fe80003800000 */
[----:B------:R1:W-:Y:S01]  /*4500*/  @!P5 STG.E.U8 desc[UR36][R6.64+0x68], R13 ;  /* 0x0000680d0600d986 */ /* 0x0003e2000c101124 */
[----:B------:R-:W-:Y:S05]  /*4510*/  @P4 BRA `(.L_x_143) ;  /* 0x00000000000c4947 */ /* 0x000fea0003800000 */
[----:B------:R-:W1:Y:S02]  /*4520*/  LDG.E.U8 R218, desc[UR36][R10.64+0x69] ;  /* 0x000069240ada7981 */ /* 0x000e64000c1e1100 */
[----:B-1----:R-:W-:-:S05]  /*4530*/  PRMT R13, R218, 0x8880, RZ ;  /* 0x00008880da0d7816 */ /* 0x002fca00000000ff */
[----:B------:R-:W-:-:S07]  /*4540*/  IMAD R12, R13, R216, RZ ;  /* 0x000000d80d0c7224 */ /* 0x000fce00078e02ff */
.L_x_143:
[----:B------:R-:W-:Y:S05]  /*4550*/  BSYNC B1 ;  /* 0x0000000000017941 */ /* 0x000fea0003800000 */
.L_x_142:
        /* <DEDUP_REMOVED lines=13> */
.L_x_145:
[----:B------:R-:W-:Y:S05]  /*4630*/  BSYNC B1 ;  /* 0x0000000000017941 */ /* 0x000fea0003800000 */
.L_x_144:
[----:B-1----:R-:W-:Y:S01]  /*4640*/  @!P1 IMAD R13, R174, R217, R12 ;  /* 0x000000d9ae0d9224 */ /* 0x002fe200078e020c */
[----:B------:R-:W-:Y:S04]  /*4650*/  BSSY B1, `(.L_x_146) ;  /* 0x0000006000017945 */ /* 0x000fe80003800000 */
[----:B------:R1:W-:Y:S01]  /*4660*/  @!P1 STG.E.U8 desc[UR36][R8.64+0x68], R13 ;  /* 0x0000680d08009986 */ /* 0x0003e2000c101124 */
[----:B------:R-:W-:Y:S05]  /*4670*/  @P0 BRA `(.L_x_147) ;  /* 0x00000000000c0947 */ /* 0x000fea0003800000 */
[----:B------:R-:W1:Y:S02]  /*4680*/  LDG.E.U8 R218, desc[UR36][R4.64+0x69] ;  /* 0x0000692404da7981 */ /* 0x000e64000c1e1100 */
[----:B-1----:R-:W-:-:S05]  /*4690*/  PRMT R13, R218, 0x8880, RZ ;  /* 0x00008880da0d7816 */ /* 0x002fca00000000ff */
[----:B------:R-:W-:-:S07]  /*46a0*/  IMAD R12, R13, R216, RZ ;  /* 0x000000d80d0c7224 */ /* 0x000fce00078e02ff */
.L_x_147:
[----:B------:R-:W-:Y:S05]  /*46b0*/  BSYNC B1 ;  /* 0x0000000000017941 */ /* 0x000fea0003800000 */
.L_x_146:
[----:B------:R-:W-:Y:S01]  /*46c0*/  @!P0 IMAD R175, R175, R217, R12 ;  /* 0x000000d9afaf8224 */ /* 0x000fe200078e020c */
[----:B------:R-:W-:Y:S04]  /*46d0*/  BSSY B1, `(.L_x_148) ;  /* 0x0000006000017945 */ /* 0x000fe80003800000 */
[----:B------:R0:W-:Y:S01]  /*46e0*/  @!P0 STG.E.U8 desc[UR36][R8.64+0x69], R175 ;  /* 0x000069af08008986 */ /* 0x0001e2000c101124 */
[----:B------:R-:W-:Y:S05]  /*46f0*/  @P5 BRA `(.L_x_149) ;  /* 0x00000000000c5947 */ /* 0x000fea0003800000 */
[----:B------:R-:W1:Y:S02]  /*4700*/  LDG.E.U8 R218, desc[UR36][R10.64+0x70] ;  /* 0x000070240ada7981 */ /* 0x000e64000c1e1100 */
[----:B-1----:R-:W-:-:S05]  /*4710*/  PRMT R13, R218, 0x8880, RZ ;  /* 0x00008880da0d7816 */ /* 0x002fca00000000ff */
[----:B------:R-:W-:-:S07]  /*4720*/  IMAD R12, R13, R216, RZ ;  /* 0x000000d80d0c7224 */ /* 0x000fce00078e02ff */
.L_x_149:
[----:B------:R-:W-:Y:S05]  /*4730*/  BSYNC B1 ;  /* 0x0000000000017941 */ /* 0x000fea0003800000 */
.L_x_148:
[----:B-1----:R-:W-:Y:S01]  /*4740*/  @!P5 IMAD R13, R176, R217, R12 ;  /* 0x000000d9b00dd224 */ /* 0x002fe200078e020c */
[----:B------:R-:W-:Y:S04]  /*4750*/  BSSY B1, `(.L_x_150) ;  /* 0x0000006000017945 */ /* 0x000fe80003800000 */
[----:B------:R1:W-:Y:S01]  /*4760*/  @!P5 STG.E.U8 desc[UR36][R6.64+0x70], R13 ;  /* 0x0000700d0600d986 */ /* 0x0003e2000c101124 */
[----:B------:R-:W-:Y:S05]  /*4770*/  @P4 BRA `(.L_x_151) ;  /* 0x00000000000c4947 */ /* 0x000fea0003800000 */
[----:B------:R-:W1:Y:S02]  /*4780*/  LDG.E.U8 R218, desc[UR36][R10.64+0x71] ;  /* 0x000071240ada7981 */ /* 0x000e64000c1e1100 */
[----:B-1----:R-:W-:-:S05]  /*4790*/  PRMT R13, R218, 0x8880, RZ ;  /* 0x00008880da0d7816 */ /* 0x002fca00000000ff */
[----:B------:R-:W-:-:S07]  /*47a0*/  IMAD R12, R13, R216, RZ ;  /* 0x000000d80d0c7224 */ /* 0x000fce00078e02ff */
.L_x_151:
[----:B------:R-:W-:Y:S05]  /*47b0*/  BSYNC B1 ;  /* 0x0000000000017941 */ /* 0x000fea0003800000 */
.L_x_150:
        /* <DEDUP_REMOVED lines=13> */
.L_x_153:
[----:B------:R-:W-:Y:S05]  /*4890*/  BSYNC B1 ;  /* 0x0000000000017941 */ /* 0x000fea0003800000 */
.L_x_152:
[----:B-1----:R-:W-:Y:S01]  /*48a0*/  @!P3 IMAD R13, R178, R217, R12 ;  /* 0x000000d9b20db224 */ /* 0x002fe200078e020c */
[----:B------:R-:W-:Y:S04]  /*48b0*/  BSSY B1, `(.L_x_154) ;  /* 0x0000006000017945 */ /* 0x000fe80003800000 */
[----:B------:R1:W-:Y:S01]  /*48c0*/  @!P3 STG.E.U8 desc[UR36][R8.64+0x70], R13 ;  /* 0x0000700d0800b986 */ /* 0x0003e2000c101124 */
[----:B------:R-:W-:Y:S05]  /*48d0*/  @P2 BRA `(.L_x_155) ;  /* 0x00000000000c2947 */ /* 0x000fea0003800000 */
[----:B------:R-:W1:Y:S02]  /*48e0*/  LDG.E.U8 R218, desc[UR36][R4.64+0x71] ;  /* 0x0000712404da7981 */ /* 0x000e64000c1e1100 */
[----:B-1----:R-:W-:-:S05]  /*48f0*/  PRMT R13, R218, 0x8880, RZ ;  /* 0x00008880da0d7816 */ /* 0x002fca00000000ff */
[----:B------:R-:W-:-:S07]  /*4900*/  IMAD R12, R13, R216, RZ ;  /* 0x000000d80d0c7224 */ /* 0x000fce00078e02ff */
.L_x_155:
[----:B------:R-:W-:Y:S05]  /*4910*/  BSYNC B1 ;  /* 0x0000000000017941 */ /* 0x000fea0003800000 */
.L_x_154:
[----:B------:R-:W-:Y:S01]  /*4920*/  @!P2 IMAD R179, R179, R217, R12 ;  /* 0x000000d9b3b3a224 */ /* 0x000fe200078e020c */
[----:B------:R-:W-:Y:S04]  /*4930*/  BSSY B1, `(.L_x_156) ;  /* 0x0000006000017945 */ /* 0x000fe80003800000 */
[----:B------:R0:W-:Y:S01]  /*4940*/  @!P2 STG.E.U8 desc[UR36][R8.64+0x71], R179 ;  /* 0x000071b30800a986 */ /* 0x0001e2000c101124 */
[----:B------:R-:W-:Y:S05]  /*4950*/  @P5 BRA `(.L_x_157) ;  /* 0x00000000000c5947 */ /* 0x000fea0003800000 */
[----:B------:R-:W1:Y:S02]  /*4960*/  LDG.E.U8 R218, desc[UR36][R10.64+0x78] ;  /* 0x000078240ada7981 */ /* 0x000e64000c1e1100 */
[----:B-1----:R-:W-:-:S05]  /*4970*/  PRMT R13, R218, 0x8880, RZ ;  /* 0x00008880da0d7816 */ /* 0x002fca00000000ff */
[----:B------:R-:W-:-:S07]  /*4980*/  IMAD R12, R13, R216, RZ ;  /* 0x000000d80d0c7224 */ /* 0x000fce00078e02ff */
.L_x_157:
[----:B------:R-:W-:Y:S05]  /*4990*/  BSYNC B1 ;  /* 0x0000000000017941 */ /* 0x000fea0003800000 */
.L_x_156:
[----:B-1----:R-:W-:Y:S01]  /*49a0*/  @!P5 IMAD R13, R180, R217, R12 ;  /* 0x000000d9b40dd224 */ /* 0x002fe200078e020c */
[----:B------:R-:W-:Y:S04]  /*49b0*/  BSSY B1, `(.L_x_158) ;  /* 0x0000006000017945 */ /* 0x000fe80003800000 */
[----:B------:R1:W-:Y:S01]  /*49c0*/  @!P5 STG.E.U8 desc[UR36][R6.64+0x78], R13 ;  /* 0x0000780d0600d986 */ /* 0x0003e2000c101124 */
[----:B------:R-:W-:Y:S05]  /*49d0*/  @P4 BRA `(.L_x_159) ;  /* 0x00000000000c4947 */ /* 0x000fea0003800000 */
[----:B------:R-:W1:Y:S02]  /*49e0*/  LDG.E.U8 R218, desc[UR36][R10.64+0x79] ;  /* 0x000079240ada7981 */ /* 0x000e64000c1e1100 */
[----:B-1----:R-:W-:-:S05]  /*49f0*/  PRMT R13, R218, 0x8880, RZ ;  /* 0x00008880da0d7816 */ /* 0x002fca00000000ff */
[----:B------:R-:W-:-:S07]  /*4a00*/  IMAD R12, R13, R216, RZ ;  /* 0x000000d80d0c7224 */ /* 0x000fce00078e02ff */
.L_x_159:
[----:B------:R-:W-:Y:S05]  /*4a10*/  BSYNC B1 ;  /* 0x0000000000017941 */ /* 0x000fea0003800000 */
.L_x_158:
        /* <DEDUP_REMOVED lines=13> */
.L_x_161:
[----:B------:R-:W-:Y:S05]  /*4af0*/  BSYNC B1 ;  /* 0x0000000000017941 */ /* 0x000fea0003800000 */
.L_x_160:
[----:B-1----:R-:W-:Y:S01]  /*4b00*/  @!P1 IMAD R13, R182, R217, R12 ;  /* 0x000000d9b60d9224 */ /* 0x002fe200078e020c */
[----:B------:R-:W-:Y:S04]  /*4b10*/  BSSY B1, `(.L_x_162) ;  /* 0x0000006000017945 */ /* 0x000fe80003800000 */
[----:B------:R1:W-:Y:S01]  /*4b20*/  @!P1 STG.E.U8 desc[UR36][R8.64+0x78], R13 ;  /* 0x0000780d08009986 */ /* 0x0003e2000c101124 */
[----:B------:R-:W-:Y:S05]  /*4b30*/  @P0 BRA `(.L_x_163) ;  /* 0x00000000000c0947 */ /* 0x000fea0003800000 */
[----:B------:R-:W1:Y:S02]  /*4b40*/  LDG.E.U8 R218, desc[UR36][R4.64+0x79] ;  /* 0x0000792404da7981 */ /* 0x000e64000c1e1100 */
[----:B-1----:R-:W-:-:S05]  /*4b50*/  PRMT R13, R218, 0x8880, RZ ;  /* 0x00008880da0d7816 */ /* 0x002fca00000000ff */
[----:B------:R-:W-:-:S07]  /*4b60*/  IMAD R12, R13, R216, RZ ;  /* 0x000000d80d0c7224 */ /* 0x000fce00078e02ff */
.L_x_163:
[----:B------:R-:W-:Y:S05]  /*4b70*/  BSYNC B1 ;  /* 0x0000000000017941 */ /* 0x000fea0003800000 */
.L_x_162:
[----:B------:R-:W-:Y:S01]  /*4b80*/  @!P0 IMAD R183, R183, R217, R12 ;  /* 0x000000d9b7b78224 */ /* 0x000fe200078e020c */
[----:B------:R-:W-:Y:S04]  /*4b90*/  BSSY B1, `(.L_x_164) ;  /* 0x0000006000017945 */ /* 0x000fe80003800000 */
[----:B------:R0:W-:Y:S01]  /*4ba0*/  @!P0 STG.E.U8 desc[UR36][R8.64+0x79], R183 ;  /* 0x000079b708008986 */ /* 0x0001e2000c101124 */
[----:B------:R-:W-:Y:S05]  /*4bb0*/  @P5 BRA `(.L_x_165) ;  /* 0x00000000000c5947 */ /* 0x000fea0003800000 */
[----:B------:R-:W1:Y:S02]  /*4bc0*/  LDG.E.U8 R218, desc[UR36][R10.64+0x80] ;  /* 0x000080240ada7981 */ /* 0x000e64000c1e1100 */
[----:B-1----:R-:W-:-:S05]  /*4bd0*/  PRMT R13, R218, 0x8880, RZ ;  /* 0x00008880da0d7816 */ /* 0x002fca00000000ff */
[----:B------:R-:W-:-:S07]  /*4be0*/  IMAD R12, R13, R216, RZ ;  /* 0x000000d80d0c7224 */ /* 0x000fce00078e02ff */
.L_x_165:
[----:B------:R-:W-:Y:S05]  /*4bf0*/  BSYNC B1 ;  /* 0x0000000000017941 */ /* 0x000fea0003800000 */
.L_x_164:
[----:B-1----:R-:W-:Y:S01]  /*4c00*/  @!P5 IMAD R13, R184, R217, R12 ;  /* 0x000000d9b80dd224 */ /* 0x002fe200078e020c */
[----:B------:R-:W-:Y:S04]  /*4c10*/  BSSY B1, `(.L_x_166) ;  /* 0x0000006000017945 */ /* 0x000fe80003800000 */
[----:B------:R1:W-:Y:S01]  /*4c20*/  @!P5 STG.E.U8 desc[UR36][R6.64+0x80], R13 ;  /* 0x0000800d0600d986 */ /* 0x0003e2000c101124 */
[----:B------:R-:W-:Y:S05]  /*4c30*/  @P4 BRA `(.L_x_167) ;  /* 0x00000000000c4947 */ /* 0x000fea0003800000 */
[----:B------:R-:W1:Y:S02]  /*4c40*/  LDG.E.U8 R218, desc[UR36][R10.64+0x81] ;  /* 0x000081240ada7981 */ /* 0x000e64000c1e1100 */
[----:B-1----:R-:W-:-:S05]  /*4c50*/  PRMT R13, R218, 0x8880, RZ ;  /* 0x00008880da0d7816 */ /* 0x002fca00000000ff */
[----:B------:R-:W-:-:S07]  /*4c60*/  IMAD R12, R13, R216, RZ ;  /* 0x000000d80d0c7224 */ /* 0x000fce00078e02ff */
.L_x_167:
[----:B------:R-:W-:Y:S05]  /*4c70*/  BSYNC B1 ;  /* 0x0000000000017941 */ /* 0x000fea0003800000 */
.L_x_166:
        /* <DEDUP_REMOVED lines=13> */
.L_x_169:
[----:B------:R-:W-:Y:S05]  /*4d50*/  BSYNC B1 ;  /* 0x0000000000017941 */ /* 0x000fea0003800000 */
.L_x_168:
[----:B-1----:R-:W-:Y:S01]  /*4d60*/  @!P3 IMAD R13, R186, R217, R12 ;  /* 0x000000d9ba0db224 */ /* 0x002fe200078e020c */
[----:B------:R-:W-:Y:S04]  /*4d70*/  BSSY B1, `(.L_x_170) ;  /* 0x0000006000017945 */ /* 0x000fe80003800000 */
[----:B------:R1:W-:Y:S01]  /*4d80*/  @!P3 STG.E.U8 desc[UR36][R8.64+0x80], R13 ;  /* 0x0000800d0800b986 */ /* 0x0003e2000c101124 */
[----:B------:R-:W-:Y:S05]  /*4d90*/  @P2 BRA `(.L_x_171) ;  /* 0x00000000000c2947 */ /* 0x000fea0003800000 */
[----:B------:R-:W1:Y:S02]  /*4da0*/  LDG.E.U8 R218, desc[UR36][R4.64+0x81] ;  /* 0x0000812404da7981 */ /* 0x000e64000c1e1100 */
[----:B-1----:R-:W-:-:S05]  /*4db0*/  PRMT R13, R218, 0x8880, RZ ;  /* 0x00008880da0d7816 */ /* 0x002fca00000000ff */
[----:B------:R-:W-:-:S07]  /*4dc0*/  IMAD R12, R13, R216, RZ ;  /* 0x000000d80d0c7224 */ /* 0x000fce00078e02ff */
.L_x_171:
[----:B------:R-:W-:Y:S05]  /*4dd0*/  BSYNC B1 ;  /* 0x0000000000017941 */ /* 0x000fea0003800000 */
.L_x_170:
[----:B------:R-:W-:Y:S01]  /*4de0*/  @!P2 IMAD R187, R187, R217, R12 ;  /* 0x000000d9bbbba224 */ /* 0x000fe200078e020c */
[----:B------:R-:W-:Y:S04]  /*4df0*/  BSSY B1, `(.L_x_172) ;  /* 0x0000006000017945 */ /* 0x000fe80003800000 */
[----:B------:R0:W-:Y:S01]  /*4e00*/  @!P2 STG.E.U8 desc[UR36][R8.64+0x81], R187 ;  /* 0x000081bb0800a986 */ /* 0x0001e2000c101124 */
[----:B------:R-:W-:Y:S05]  /*4e10*/  @P5 BRA `(.L_x_173) ;  /* 0x00000000000c5947 */ /* 0x000fea0003800000 */
[----:B------:R-:W1:Y:S02]  /*4e20*/  LDG.E.U8 R218, desc[UR36][R10.64+0x88] ;  /* 0x000088240ada7981 */ /* 0x000e64000c1e1100 */
[----:B-1----:R-:W-:-:S05]  /*4e30*/  PRMT R13, R218, 0x8880, RZ ;  /* 0x00008880da0d7816 */ /* 0x002fca00000000ff */
[----:B------:R-:W-:-:S07]  /*4e40*/  IMAD R12, R13, R216, RZ ;  /* 0x000000d80d0c7224 */ /* 0x000fce00078e02ff */
.L_x_173:
[----:B------:R-:W-:Y:S05]  /*4e50*/  BSYNC B1 ;  /* 0x0000000000017941 */ /* 0x000fea0003800000 */
.L_x_172:
[----:B-1----:R-:W-:Y:S01]  /*4e60*/  @!P5 IMAD R13, R188, R217, R12 ;  /* 0x000000d9bc0dd224 */ /* 0x002fe200078e020c */
[----:B------:R-:W-:Y:S04]  /*4e70*/  BSSY B1, `(.L_x_174) ;  /* 0x0000006000017945 */ /* 0x000fe80003800000 */
[----:B------:R1:W-:Y:S01]  /*4e80*/  @!P5 STG.E.U8 desc[UR36][R6.64+0x88], R13 ;  /* 0x0000880d0600d986 */ /* 0x0003e2000c101124 */
[----:B------:R-:W-:Y:S05]  /*4e90*/  @P4 BRA `(.L_x_175) ;  /* 0x00000000000c4947 */ /* 0x000fea0003800000 */
[----:B------:R-:W1:Y:S02]  /*4ea0*/  LDG.E.U8 R218, desc[UR36][R10.64+0x89] ;  /* 0x000089240ada7981 */ /* 0x000e64000c1e1100 */
[----:B-1----:R-:W-:-:S05]  /*4eb0*/  PRMT R13, R218, 0x8880, RZ ;  /* 0x00008880da0d7816 */ /* 0x002fca00000000ff */
[----:B------:R-:W-:-:S07]  /*4ec0*/  IMAD R12, R13, R216, RZ ;  /* 0x000000d80d0c7224 */ /* 0x000fce00078e02ff */
.L_x_175:
[----:B------:R-:W-:Y:S05]  /*4ed0*/  BSYNC B1 ;  /* 0x0000000000017941 */ /* 0x000fea0003800000 */
.L_x_174:
        /* <DEDUP_REMOVED lines=13> */
.L_x_177:
[----:B------:R-:W-:Y:S05]  /*4fb0*/  BSYNC B1 ;  /* 0x0000000000017941 */ /* 0x000fea0003800000 */
.L_x_176:
[----:B-1----:R-:W-:Y:S01]  /*4fc0*/  @!P1 IMAD R13, R190, R217, R12 ;  /* 0x000000d9be0d9224 */ /* 0x002fe200078e020c */
[----:B------:R-:W-:Y:S04]  /*4fd0*/  BSSY B1, `(.L_x_178) ;  /* 0x0000006000017945 */ /* 0x000fe80003800000 */
[----:B------:R1:W-:Y:S01]  /*4fe0*/  @!P1 STG.E.U8 desc[UR36][R8.64+0x88], R13 ;  /* 0x0000880d08009986 */ /* 0x0003e2000c101124 */
[----:B------:R-:W-:Y:S05]  /*4ff0*/  @P0 BRA `(.L_x_179) ;  /* 0x00000000000c0947 */ /* 0x000fea0003800000 */
[----:B------:R-:W1:Y:S02]  /*5000*/  LDG.E.U8 R218, desc[UR36][R4.64+0x89] ;  /* 0x0000892404da7981 */ /* 0x000e64000c1e1100 */
[----:B-1----:R-:W-:-:S05]  /*5010*/  PRMT R13, R218, 0x8880, RZ ;  /* 0x00008880da0d7816 */ /* 0x002fca00000000ff */
[----:B------:R-:W-:-:S07]  /*5020*/  IMAD R12, R13, R216, RZ ;  /* 0x000000d80d0c7224 */ /* 0x000fce00078e02ff */
.L_x_179:
[----:B------:R-:W-:Y:S05]  /*5030*/  BSYNC B1 ;  /* 0x0000000000017941 */ /* 0x000fea0003800000 */
.L_x_178:
[----:B------:R-:W-:Y:S01]  /*5040*/  @!P0 IMAD R191, R191, R217, R12 ;  /* 0x000000d9bfbf8224 */ /* 0x000fe200078e020c */
[----:B------:R-:W-:Y:S04]  /*5050*/  BSSY B1, `(.L_x_180) ;  /* 0x0000006000017945 */ /* 0x000fe80003800000 */
[----:B------:R0:W-:Y:S01]  /*5060*/  @!P0 STG.E.U8 desc[UR36][R8.64+0x89], R191 ;  /* 0x000089bf08008986 */ /* 0x0001e2000c101124 */
[----:B------:R-:W-:Y:S05]  /*5070*/  @P5 BRA `(.L_x_181) ;  /* 0x00000000000c5947 */ /* 0x000fea0003800000 */
[----:B------:R-:W1:Y:S02]  /*5080*/  LDG.E.U8 R218, desc[UR36][R10.64+0x90] ;  /* 0x000090240ada7981 */ /* 0x000e64000c1e1100 */
[----:B-1----:R-:W-:-:S05]  /*5090*/  PRMT R13, R218, 0x8880, RZ ;  /* 0x00008880da0d7816 */ /* 0x002fca00000000ff */
[----:B------:R-:W-:-:S07]  /*50a0*/  IMAD R12, R13, R216, RZ ;  /* 0x000000d80d0c7224 */ /* 0x000fce00078e02ff */
.L_x_181:
[----:B------:R-:W-:Y:S05]  /*50b0*/  BSYNC B1 ;  /* 0x0000000000017941 */ /* 0x000fea0003800000 */
.L_x_180:
[----:B-1----:R-:W-:Y:S01]  /*50c0*/  @!P5 IMAD R13, R192, R217, R12 ;  /* 0x000000d9c00dd224 */ /* 0x002fe200078e020c */
[----:B------:R-:W-:Y:S04]  /*50d0*/  BSSY B1, `(.L_x_182) ;  /* 0x0000006000017945 */ /* 0x000fe80003800000 */
[----:B------:R1:W-:Y:S01]  /*50e0*/  @!P5 STG.E.U8 desc[UR36][R6.64+0x90], R13 ;  /* 0x0000900d0600d986 */ /* 0x0003e2000c101124 */
[----:B------:R-:W-:Y:S05]  /*50f0*/  @P4 BRA `(.L_x_183) ;  /* 0x00000000000c4947 */ /* 0x000fea0003800000 */
[----:B------:R-:W1:Y:S02]  /*5100*/  LDG.E.U8 R218, desc[UR36][R10.64+0x91] ;  /* 0x000091240ada7981 */ /* 0x000e64000c1e1100 */
[----:B-1----:R-:W-:-:S05]  /*5110*/  PRMT R13, R218, 0x8880, RZ ;  /* 0x00008880da0d7816 */ /* 0x002fca00000000ff */
[----:B------:R-:W-:-:S07]  /*5120*/  IMAD R12, R13, R216, RZ ;  /* 0x000000d80d0c7224 */ /* 0x000fce00078e02ff */
.L_x_183:
[----:B------:R-:W-:Y:S05]  /*5130*/  BSYNC B1 ;  /* 0x0000000000017941 */ /* 0x000fea0003800000 */
.L_x_182:
        /* <DEDUP_REMOVED lines=13> */
.L_x_185:
[----:B------:R-:W-:Y:S05]  /*5210*/  BSYNC B1 ;  /* 0x0000000000017941 */ /* 0x000fea0003800000 */
.L_x_184:
[----:B-1----:R-:W-:Y:S01]  /*5220*/  @!P3 IMAD R13, R194, R217, R12 ;  /* 0x000000d9c20db224 */ /* 0x002fe200078e020c */
[----:B------:R-:W-:Y:S04]  /*5230*/  BSSY B1, `(.L_x_186) ;  /* 0x0000006000017945 */ /* 0x000fe80003800000 */
[----:B------:R1:W-:Y:S01]  /*5240*/  @!P3 STG.E.U8 desc[UR36][R8.64+0x90], R13 ;  /* 0x0000900d0800b986 */ /* 0x0003e2000c101124 */
[----:B------:R-:W-:Y:S05]  /*5250*/  @P2 BRA `(.L_x_187) ;  /* 0x00000000000c2947 */ /* 0x000fea0003800000 */
[----:B------:R-:W1:Y:S02]  /*5260*/  LDG.E.U8 R218, desc[UR36][R4.64+0x91] ;  /* 0x0000912404da7981 */ /* 0x000e64000c1e1100 */
[----:B-1----:R-:W-:-:S05]  /*5270*/  PRMT R13, R218, 0x8880, RZ ;  /* 0x00008880da0d7816 */ /* 0x002fca00000000ff */
[----:B------:R-:W-:-:S07]  /*5280*/  IMAD R12, R13, R216, RZ ;  /* 0x000000d80d0c7224 */ /* 0x000fce00078e02ff */
.L_x_187:
[----:B------:R-:W-:Y:S05]  /*5290*/  BSYNC B1 ;  /* 0x0000000000017941 */ /* 0x000fea0003800000 */
.L_x_186:
[----:B------:R-:W-:Y:S01]  /*52a0*/  @!P2 IMAD R195, R195, R217, R12 ;  /* 0x000000d9c3c3a224 */ /* 0x000fe200078e020c */
[----:B------:R-:W-:Y:S04]  /*52b0*/  BSSY B1, `(.L_x_188) ;  /* 0x0000006000017945 */ /* 0x000fe80003800000 */
[----:B------:R0:W-:Y:S01]  /*52c0*/  @!P2 STG.E.U8 desc[UR36][R8.64+0x91], R195 ;  /* 0x000091c30800a986 */ /* 0x0001e2000c101124 */
[----:B------:R-:W-:Y:S05]  /*52d0*/  @P5 BRA `(.L_x_189) ;  /* 0x00000000000c5947 */ /* 0x000fea0003800000 */
[----:B------:R-:W1:Y:S02]  /*52e0*/  LDG.E.U8 R218, desc[UR36][R10.64+0x98] ;  /* 0x000098240ada7981 */ /* 0x000e64000c1e1100 */
[----:B-1----:R-:W-:-:S05]  /*52f0*/  PRMT R13, R218, 0x8880, RZ ;  /* 0x00008880da0d7816 */ /* 0x002fca00000000ff */
[----:B------:R-:W-:-:S07]  /*5300*/  IMAD R12, R13, R216, RZ ;  /* 0x000000d80d0c7224 */ /* 0x000fce00078e02ff */
.L_x_189:
[----:B------:R-:W-:Y:S05]  /*5310*/  BSYNC B1 ;  /* 0x0000000000017941 */ /* 0x000fea0003800000 */
.L_x_188:
[----:B-1----:R-:W-:Y:S01]  /*5320*/  @!P5 IMAD R13, R196, R217, R12 ;  /* 0x000000d9c40dd224 */ /* 0x002fe200078e020c */
[----:B------:R-:W-:Y:S04]  /*5330*/  BSSY B1, `(.L_x_190) ;  /* 0x0000006000017945 */ /* 0x000fe80003800000 */
[----:B------:R1:W-:Y:S01]  /*5340*/  @!P5 STG.E.U8 desc[UR36][R6.64+0x98], R13 ;  /* 0x0000980d0600d986 */ /* 0x0003e2000c101124 */
[----:B------:R-:W-:Y:S05]  /*5350*/  @P4 BRA `(.L_x_191) ;  /* 0x00000000000c4947 */ /* 0x000fea0003800000 */
[----:B------:R-:W1:Y:S02]  /*5360*/  LDG.E.U8 R218, desc[UR36][R10.64+0x99] ;  /* 0x000099240ada7981 */ /* 0x000e64000c1e1100 */
[----:B-1----:R-:W-:-:S05]  /*5370*/  PRMT R13, R218, 0x8880, RZ ;  /* 0x00008880da0d7816 */ /* 0x002fca00000000ff */
[----:B------:R-:W-:-:S07]  /*5380*/  IMAD R12, R13, R216, RZ ;  /* 0x000000d80d0c7224 */ /* 0x000fce00078e02ff */
.L_x_191:
[----:B------:R-:W-:Y:S05]  /*5390*/  BSYNC B1 ;  /* 0x0000000000017941 */ /* 0x000fea0003800000 */
.L_x_190:
        /* <DEDUP_REMOVED lines=13> */
.L_x_193:
[----:B------:R-:W-:Y:S05]  /*5470*/  BSYNC B1 ;  /* 0x0000000000017941 */ /* 0x000fea0003800000 */
.L_x_192:
[----:B-1----:R-:W-:Y:S01]  /*5480*/  @!P1 IMAD R13, R198, R217, R12 ;  /* 0x000000d9c60d9224 */ /* 0x002fe200078e020c */
[----:B------:R-:W-:Y:S04]  /*5490*/  BSSY B1, `(.L_x_194) ;  /* 0x0000006000017945 */ /* 0x000fe80003800000 */
[----:B------:R1:W-:Y:S01]  /*54a0*/  @!P1 STG.E.U8 desc[UR36][R8.64+0x98], R13 ;  /* 0x0000980d08009986 */ /* 0x0003e2000c101124 */
[----:B------:R-:W-:Y:S05]  /*54b0*/  @P0 BRA `(.L_x_195) ;  /* 0x00000000000c0947 */ /* 0x000fea0003800000 */
[----:B------:R-:W1:Y:S02]  /*54c0*/  LDG.E.U8 R218, desc[UR36][R4.64+0x99] ;  /* 0x0000992404da7981 */ /* 0x000e64000c1e1100 */
[----:B-1----:R-:W-:-:S05]  /*54d0*/  PRMT R13, R218, 0x8880, RZ ;  /* 0x00008880da0d7816 */ /* 0x002fca00000000ff */
[----:B------:R-:W-:-:S07]  /*54e0*/  IMAD R12, R13, R216, RZ ;  /* 0x000000d80d0c7224 */ /* 0x000fce00078e02ff */
.L_x_195:
[----:B------:R-:W-:Y:S05]  /*54f0*/  BSYNC B1 ;  /* 0x0000000000017941 */ /* 0x000fea0003800000 */
.L_x_194:
[----:B------:R-:W-:Y:S01]  /*5500*/  @!P0 IMAD R199, R199, R217, R12 ;  /* 0x000000d9c7c78224 */ /* 0x000fe200078e020c */
[----:B------:R-:W-:Y:S04]  /*5510*/  BSSY B1, `(.L_x_196) ;  /* 0x0000006000017945 */ /* 0x000fe80003800000 */
[----:B------:R0:W-:Y:S01]  /*5520*/  @!P0 STG.E.U8 desc[UR36][R8.64+0x99], R199 ;  /* 0x000099c708008986 */ /* 0x0001e2000c101124 */
[----:B------:R-:W-:Y:S05]  /*5530*/  @P5 BRA `(.L_x_197) ;  /* 0x00000000000c5947 */ /* 0x000fea0003800000 */
[----:B------:R-:W1:Y:S02]  /*5540*/  LDG.E.U8 R218, desc[UR36][R10.64+0xa0] ;  /* 0x0000a0240ada7981 */ /* 0x000e64000c1e1100 */
[----:B-1----:R-:W-:-:S05]  /*5550*/  PRMT R13, R218, 0x8880, RZ ;  /* 0x00008880da0d7816 */ /* 0x002fca00000000ff */
[----:B------:R-:W-:-:S07]  /*5560*/  IMAD R12, R13, R216, RZ ;  /* 0x000000d80d0c7224 */ /* 0x000fce00078e02ff */
.L_x_197:
[----:B------:R-:W-:Y:S05]  /*5570*/  BSYNC B1 ;  /* 0x0000000000017941 */ /* 0x000fea0003800000 */
.L_x_196:
[----:B-1----:R-:W-:Y:S01]  /*5580*/  @!P5 IMAD R13, R200, R217, R12 ;  /* 0x000000d9c80dd224 */ /* 0x002fe200078e020c */
[----:B------:R-:W-:Y:S04]  /*5590*/  BSSY B1, `(.L_x_198) ;  /* 0x0000006000017945 */ /* 0x000fe80003800000 */
[----:B------:R1:W-:Y:S01]  /*55a0*/  @!P5 STG.E.U8 desc[UR36][R6.64+0xa0], R13 ;  /* 0x0000a00d0600d986 */ /* 0x0003e2000c101124 */
[----:B------:R-:W-:Y:S05]  /*55b0*/  @P4 BRA `(.L_x_199) ;  /* 0x00000000000c4947 */ /* 0x000fea0003800000 */
[----:B------:R-:W1:Y:S02]  /*55c0*/  LDG.E.U8 R218, desc[UR36][R10.64+0xa1] ;  /* 0x0000a1240ada7981 */ /* 0x000e64000c1e1100 */
[----:B-1----:R-:W-:-:S05]  /*55d0*/  PRMT R13, R218, 0x8880, RZ ;  /* 0x00008880da0d7816 */ /* 0x002fca00000000ff */
[----:B------:R-:W-:-:S07]  /*55e0*/  IMAD R12, R13, R216, RZ ;  /* 0x000000d80d0c7224 */ /* 0x000fce00078e02ff */
.L_x_199:
[----:B------:R-:W-:Y:S05]  /*55f0*/  BSYNC B1 ;  /* 0x0000000000017941 */ /* 0x000fea0003800000 */
.L_x_198:
        /* <DEDUP_REMOVED lines=13> */
.L_x_201:
[----:B------:R-:W-:Y:S05]  /*56d0*/  BSYNC B1 ;  /* 0x0000000000017941 */ /* 0x000fea0003800000 */
.L_x_200:
[----:B-1----:R-:W-:Y:S01]  /*56e0*/  @!P3 IMAD R13, R202, R217, R12 ;  /* 0x000000d9ca0db224 */ /* 0x002fe200078e020c */
[----:B------:R-:W-:Y:S04]  /*56f0*/  BSSY B1, `(.L_x_202) ;  /* 0x0000006000017945 */ /* 0x000fe80003800000 */
[----:B------:R1:W-:Y:S01]  /*5700*/  @!P3 STG.E.U8 desc[UR36][R8.64+0xa0], R13 ;  /* 0x0000a00d0800b986 */ /* 0x0003e2000c101124 */
[----:B------:R-:W-:Y:S05]  /*5710*/  @P2 BRA `(.L_x_203) ;  /* 0x00000000000c2947 */ /* 0x000fea0003800000 */
[----:B------:R-:W1:Y:S02]  /*5720*/  LDG.E.U8 R218, desc[UR36][R4.64+0xa1] ;  /* 0x0000a12404da7981 */ /* 0x000e64000c1e1100 */
[----:B-1----:R-:W-:-:S05]  /*5730*/  PRMT R13, R218, 0x8880, RZ ;  /* 0x00008880da0d7816 */ /* 0x002fca00000000ff */
[----:B------:R-:W-:-:S07]  /*5740*/  IMAD R12, R13, R216, RZ ;  /* 0x000000d80d0c7224 */ /* 0x000fce00078e02ff */
.L_x_203:
[----:B------:R-:W-:Y:S05]  /*5750*/  BSYNC B1 ;  /* 0x0000000000017941 */ /* 0x000fea0003800000 */
.L_x_202:
[----:B------:R-:W-:Y:S01]  /*5760*/  @!P2 IMAD R203, R203, R217, R12 ;  /* 0x000000d9cbcba224 */ /* 0x000fe200078e020c */
[----:B------:R-:W-:Y:S04]  /*5770*/  BSSY B1, `(.L_x_204) ;  /* 0x0000006000017945 */ /* 0x000fe80003800000 */
[----:B------:R0:W-:Y:S01]  /*5780*/  @!P2 STG.E.U8 desc[UR36][R8.64+0xa1], R203 ;  /* 0x0000a1cb0800a986 */ /* 0x0001e2000c101124 */
[----:B------:R-:W-:Y:S05]  /*5790*/  @P5 BRA `(.L_x_205) ;  /* 0x00000000000c5947 */ /* 0x000fea0003800000 */
[----:B------:R-:W1:Y:S02]  /*57a0*/  LDG.E.U8 R218, desc[UR36][R10.64+0xa8] ;  /* 0x0000a8240ada7981 */ /* 0x000e64000c1e1100 */
[----:B-1----:R-:W-:-:S05]  /*57b0*/  PRMT R13, R218, 0x8880, RZ ;  /* 0x00008880da0d7816 */ /* 0x002fca00000000ff */
[----:B------:R-:W-:-:S07]  /*57c0*/  IMAD R12, R13, R216, RZ ;  /* 0x000000d80d0c7224 */ /* 0x000fce00078e02ff */
.L_x_205:
[----:B------:R-:W-:Y:S05]  /*57d0*/  BSYNC B1 ;  /* 0x0000000000017941 */ /* 0x000fea0003800000 */
.L_x_204:
[----:B-1----:R-:W-:Y:S01]  /*57e0*/  @!P5 IMAD R13, R204, R217, R12 ;  /* 0x000000d9cc0dd224 */ /* 0x002fe200078e020c */
[----:B------:R-:W-:Y:S04]  /*57f0*/  BSSY B1, `(.L_x_206) ;  /* 0x0000006000017945 */ /* 0x000fe80003800000 */
[----:B------:R1:W-:Y:S01]  /*5800*/  @!P5 STG.E.U8 desc[UR36][R6.64+0xa8], R13 ;  /* 0x0000a80d0600d986 */ /* 0x0003e2000c101124 */
[----:B------:R-:W-:Y:S05]  /*5810*/  @P4 BRA `(.L_x_207) ;  /* 0x00000000000c4947 */ /* 0x000fea0003800000 */
[----:B------:R-:W1:Y:S02]  /*5820*/  LDG.E.U8 R218, desc[UR36][R10.64+0xa9] ;  /* 0x0000a9240ada7981 */ /* 0x000e64000c1e1100 */
[----:B-1----:R-:W-:-:S05]  /*5830*/  PRMT R13, R218, 0x8880, RZ ;  /* 0x00008880da0d7816 */ /* 0x002fca00000000ff */
[----:B------:R-:W-:-:S07]  /*5840*/  IMAD R12, R13, R216, RZ ;  /* 0x000000d80d0c7224 */ /* 0x000fce00078e02ff */
.L_x_207:
[----:B------:R-:W-:Y:S05]  /*5850*/  BSYNC B1 ;  /* 0x0000000000017941 */ /* 0x000fea0003800000 */
.L_x_206:
        /* <DEDUP_REMOVED lines=13> */
.L_x_209:
[----:B------:R-:W-:Y:S05]  /*5930*/  BSYNC B1 ;  /* 0x0000000000017941 */ /* 0x000fea0003800000 */
.L_x_208:
[----:B-1----:R-:W-:Y:S01]  /*5940*/  @!P1 IMAD R13, R206, R217, R12 ;  /* 0x000000d9ce0d9224 */ /* 0x002fe200078e020c */
[----:B------:R-:W-:Y:S04]  /*5950*/  BSSY B1, `(.L_x_210) ;  /* 0x0000006000017945 */ /* 0x000fe80003800000 */
[----:B------:R1:W-:Y:S01]  /*5960*/  @!P1 STG.E.U8 desc[UR36][R8.64+0xa8], R13 ;  /* 0x0000a80d08009986 */ /* 0x0003e2000c101124 */
[----:B------:R-:W-:Y:S05]  /*5970*/  @P0 BRA `(.L_x_211) ;  /* 0x00000000000c0947 */ /* 0x000fea0003800000 */
[----:B------:R-:W1:Y:S02]  /*5980*/  LDG.E.U8 R218, desc[UR36][R4.64+0xa9] ;  /* 0x0000a92404da7981 */ /* 0x000e64000c1e1100 */
[----:B-1----:R-:W-:-:S05]  /*5990*/  PRMT R13, R218, 0x8880, RZ ;  /* 0x00008880da0d7816 */ /* 0x002fca00000000ff */
[----:B------:R-:W-:-:S07]  /*59a0*/  IMAD R12, R13, R216, RZ ;  /* 0x000000d80d0c7224 */ /* 0x000fce00078e02ff */
.L_x_211:
[----:B------:R-:W-:Y:S05]  /*59b0*/  BSYNC B1 ;  /* 0x0000000000017941 */ /* 0x000fea0003800000 */
.L_x_210:
[----:B------:R-:W-:Y:S01]  /*59c0*/  @!P0 IMAD R207, R207, R217, R12 ;  /* 0x000000d9cfcf8224 */ /* 0x000fe200078e020c */
[----:B------:R-:W-:Y:S04]  /*59d0*/  BSSY B1, `(.L_x_212) ;  /* 0x0000006000017945 */ /* 0x000fe80003800000 */
[----:B------:R0:W-:Y:S01]  /*59e0*/  @!P0 STG.E.U8 desc[UR36][R8.64+0xa9], R207 ;  /* 0x0000a9cf08008986 */ /* 0x0001e2000c101124 */
[----:B------:R-:W-:Y:S05]  /*59f0*/  @P5 BRA `(.L_x_213) ;  /* 0x00000000000c5947 */ /* 0x000fea0003800000 */
[----:B------:R-:W1:Y:S02]  /*5a00*/  LDG.E.U8 R218, desc[UR36][R10.64+0xb0] ;  /* 0x0000b0240ada7981 */ /* 0x000e64000c1e1100 */
[----:B-1----:R-:W-:-:S05]  /*5a10*/  PRMT R13, R218, 0x8880, RZ ;  /* 0x00008880da0d7816 */ /* 0x002fca00000000ff */
[----:B------:R-:W-:-:S07]  /*5a20*/  IMAD R12, R13, R216, RZ ;  /* 0x000000d80d0c7224 */ /* 0x000fce00078e02ff */
.L_x_213:
[----:B------:R-:W-:Y:S05]  /*5a30*/  BSYNC B1 ;  /* 0x0000000000017941 */ /* 0x000fea0003800000 */
.L_x_212:
[----:B-1----:R-:W-:Y:S01]  /*5a40*/  @!P5 IMAD R13, R208, R217, R12 ;  /* 0x000000d9d00dd224 */ /* 0x002fe200078e020c */
[----:B------:R-:W-:Y:S04]  /*5a50*/  BSSY B1, `(.L_x_214) ;  /* 0x0000006000017945 */ /* 0x000fe80003800000 */
[----:B------:R1:W-:Y:S01]  /*5a60*/  @!P5 STG.E.U8 desc[UR36][R6.64+0xb0], R13 ;  /* 0x0000b00d0600d986 */ /* 0x0003e2000c101124 */
[----:B------:R-:W-:Y:S05]  /*5a70*/  @P4 BRA `(.L_x_215) ;  /* 0x00000000000c4947 */ /* 0x000fea0003800000 */
[----:B------:R-:W1:Y:S02]  /*5a80*/  LDG.E.U8 R218, desc[UR36][R10.64+0xb1] ;  /* 0x0000b1240ada7981 */ /* 0x000e64000c1e1100 */
[----:B-1----:R-:W-:-:S05]  /*5a90*/  PRMT R13, R218, 0x8880, RZ ;  /* 0x00008880da0d7816 */ /* 0x002fca00000000ff */
[----:B------:R-:W-:-:S07]  /*5aa0*/  IMAD R12, R13, R216, RZ ;  /* 0x000000d80d0c7224 */ /* 0x000fce00078e02ff */
.L_x_215:
[----:B------:R-:W-:Y:S05]  /*5ab0*/  BSYNC B1 ;  /* 0x0000000000017941 */ /* 0x000fea0003800000 */
.L_x_214:
        /* <DEDUP_REMOVED lines=13> */
.L_x_217:
[----:B------:R-:W-:Y:S05]  /*5b90*/  BSYNC B1 ;  /* 0x0000000000017941 */ /* 0x000fea0003800000 */
.L_x_216:
[----:B-1----:R-:W-:Y:S01]  /*5ba0*/  @!P3 IMAD R13, R210, R217, R12 ;  /* 0x000000d9d20db224 */ /* 0x002fe200078e020c */
[----:B------:R-:W-:Y:S04]  /*5bb0*/  BSSY B1, `(.L_x_218) ;  /* 0x0000006000017945 */ /* 0x000fe80003800000 */
[----:B------:R1:W-:Y:S01]  /*5bc0*/  @!P3 STG.E.U8 desc[UR36][R8.64+0xb0], R13 ;  /* 0x0000b00d0800b986 */ /* 0x0003e2000c101124 */
[----:B------:R-:W-:Y:S05]  /*5bd0*/  @P2 BRA `(.L_x_219) ;  /* 0x00000000000c2947 */ /* 0x000fea0003800000 */
[----:B------:R-:W1:Y:S02]  /*5be0*/  LDG.E.U8 R218, desc[UR36][R4.64+0xb1] ;  /* 0x0000b12404da7981 */ /* 0x000e64000c1e1100 */
[----:B-1----:R-:W-:-:S05]  /*5bf0*/  PRMT R13, R218, 0x8880, RZ ;  /* 0x00008880da0d7816 */ /* 0x002fca00000000ff */
[----:B------:R-:W-:-:S07]  /*5c00*/  IMAD R12, R13, R216, RZ ;  /* 0x000000d80d0c7224 */ /* 0x000fce00078e02ff */
.L_x_219:
[----:B------:R-:W-:Y:S05]  /*5c10*/  BSYNC B1 ;  /* 0x0000000000017941 */ /* 0x000fea0003800000 */
.L_x_218:
[----:B------:R-:W-:Y:S01]  /*5c20*/  @!P2 IMAD R211, R211, R217, R12 ;  /* 0x000000d9d3d3a224 */ /* 0x000fe200078e020c */
[----:B------:R-:W-:Y:S04]  /*5c30*/  BSSY B1, `(.L_x_220) ;  /* 0x0000006000017945 */ /* 0x000fe80003800000 */
[----:B------:R0:W-:Y:S01]  /*5c40*/  @!P2 STG.E.U8 desc[UR36][R8.64+0xb1], R211 ;  /* 0x0000b1d30800a986 */ /* 0x0001e2000c101124 */
[----:B------:R-:W-:Y:S05]  /*5c50*/  @P5 BRA `(.L_x_221) ;  /* 0x00000000000c5947 */ /* 0x000fea0003800000 */
[----:B------:R-:W1:Y:S02]  /*5c60*/  LDG.E.U8 R218, desc[UR36][R10.64+0xb8] ;  /* 0x0000b8240ada7981 */ /* 0x000e64000c1e1100 */
[----:B-1----:R-:W-:-:S05]  /*5c70*/  PRMT R13, R218, 0x8880, RZ ;  /* 0x00008880da0d7816 */ /* 0x002fca00000000ff */
[----:B------:R-:W-:-:S07]  /*5c80*/  IMAD R12, R13, R216, RZ ;  /* 0x000000d80d0c7224 */ /* 0x000fce00078e02ff */
.L_x_221:
[----:B------:R-:W-:Y:S05]  /*5c90*/  BSYNC B1 ;  /* 0x0000000000017941 */ /* 0x000fea0003800000 */
.L_x_220:
[----:B-1----:R-:W-:Y:S01]  /*5ca0*/  @!P5 IMAD R13, R212, R217, R12 ;  /* 0x000000d9d40dd224 */ /* 0x002fe200078e020c */
[----:B------:R-:W-:Y:S04]  /*5cb0*/  BSSY B1, `(.L_x_222) ;  /* 0x0000006000017945 */ /* 0x000fe80003800000 */
[----:B------:R1:W-:Y:S01]  /*5cc0*/  @!P5 STG.E.U8 desc[UR36][R6.64+0xb8], R13 ;  /* 0x0000b80d0600d986 */ /* 0x0003e2000c101124 */
[----:B------:R-:W-:Y:S05]  /*5cd0*/  @P4 BRA `(.L_x_223) ;  /* 0x00000000000c4947 */ /* 0x000fea0003800000 */
[----:B------:R-:W1:Y:S02]  /*5ce0*/  LDG.E.U8 R218, desc[UR36][R10.64+0xb9] ;  /* 0x0000b9240ada7981 */ /* 0x000e64000c1e1100 */
[----:B-1----:R-:W-:-:S05]  /*5cf0*/  PRMT R13, R218, 0x8880, RZ ;  /* 0x00008880da0d7816 */ /* 0x002fca00000000ff */
[----:B------:R-:W-:-:S07]  /*5d00*/  IMAD R12, R13, R216, RZ ;  /* 0x000000d80d0c7224 */ /* 0x000fce00078e02ff */
.L_x_223:
[----:B------:R-:W-:Y:S05]  /*5d10*/  BSYNC B1 ;  /* 0x0000000000017941 */ /* 0x000fea0003800000 */
.L_x_222:
        /* <DEDUP_REMOVED lines=13> */
.L_x_225:
[----:B------:R-:W-:Y:S05]  /*5df0*/  BSYNC B1 ;  /* 0x0000000000017941 */ /* 0x000fea0003800000 */
.L_x_224:
[----:B-1----:R-:W-:Y:S01]  /*5e00*/  @!P1 IMAD R13, R214, R217, R12 ;  /* 0x000000d9d60d9224 */ /* 0x002fe200078e020c */
[----:B------:R-:W-:Y:S04]  /*5e10*/  BSSY B1, `(.L_x_226) ;  /* 0x0000006000017945 */ /* 0x000fe80003800000 */
[----:B------:R1:W-:Y:S01]  /*5e20*/  @!P1 STG.E.U8 desc[UR36][R8.64+0xb8], R13 ;  /* 0x0000b80d08009986 */ /* 0x0003e2000c101124 */
[----:B------:R-:W-:Y:S05]  /*5e30*/  @P0 BRA `(.L_x_227) ;  /* 0x00000000000c0947 */ /* 0x000fea0003800000 */
[----:B------:R-:W1:Y:S02]  /*5e40*/  LDG.E.U8 R218, desc[UR36][R4.64+0xb9] ;  /* 0x0000b92404da7981 */ /* 0x000e64000c1e1100 */
[----:B-1----:R-:W-:-:S05]  /*5e50*/  PRMT R13, R218, 0x8880, RZ ;  /* 0x00008880da0d7816 */ /* 0x002fca00000000ff */
[----:B------:R-:W-:-:S07]  /*5e60*/  IMAD R12, R13, R216, RZ ;  /* 0x000000d80d0c7224 */ /* 0x000fce00078e02ff */
.L_x_227:
[----:B------:R-:W-:Y:S05]  /*5e70*/  BSYNC B1 ;  /* 0x0000000000017941 */ /* 0x000fea0003800000 */
.L_x_226:
[----:B------:R-:W-:Y:S01]  /*5e80*/  @!P0 IMAD R215, R215, R217, R12 ;  /* 0x000000d9d7d78224 */ /* 0x000fe200078e020c */
[----:B------:R-:W-:Y:S04]  /*5e90*/  BSSY B1, `(.L_x_228) ;  /* 0x0000006000017945 */ /* 0x000fe80003800000 */
[----:B------:R0:W-:Y:S01]  /*5ea0*/  @!P0 STG.E.U8 desc[UR36][R8.64+0xb9], R215 ;  /* 0x0000b9d708008986 */ /* 0x0001e2000c101124 */
[----:B------:R-:W-:Y:S05]  /*5eb0*/  @P5 BRA `(.L_x_229) ;  /* 0x00000000000c5947 */ /* 0x000fea0003800000 */
[----:B------:R-:W1:Y:S02]  /*5ec0*/  LDG.E.U8 R218, desc[UR36][R10.64+0xc0] ;  /* 0x0000c0240ada7981 */ /* 0x000e64000c1e1100 */
[----:B-1----:R-:W-:-:S05]  /*5ed0*/  PRMT R13, R218, 0x8880, RZ ;  /* 0x00008880da0d7816 */ /* 0x002fca00000000ff */
[----:B------:R-:W-:-:S07]  /*5ee0*/  IMAD R12, R13, R216, RZ ;  /* 0x000000d80d0c7224 */ /* 0x000fce00078e02ff */
.L_x_229:
[----:B------:R-:W-:Y:S05]  /*5ef0*/  BSYNC B1 ;  /* 0x0000000000017941 */ /* 0x000fea0003800000 */
.L_x_228:
[----:B-1----:R-:W-:Y:S01]  /*5f00*/  @!P5 IMAD R13, R24, R217, R12 ;  /* 0x000000d9180dd224 */ /* 0x002fe200078e020c */
[----:B------:R-:W-:Y:S04]  /*5f10*/  BSSY B1, `(.L_x_230) ;  /* 0x0000006000017945 */ /* 0x000fe80003800000 */
[----:B------:R1:W-:Y:S01]  /*5f20*/  @!P5 STG.E.U8 desc[UR36][R6.64+0xc0], R13 ;  /* 0x0000c00d0600d986 */ /* 0x0003e2000c101124 */
[----:B------:R-:W-:Y:S05]  /*5f30*/  @P4 BRA `(.L_x_231) ;  /* 0x00000000000c4947 */ /* 0x000fea0003800000 */
[----:B------:R-:W1:Y:S02]  /*5f40*/  LDG.E.U8 R218, desc[UR36][R10.64+0xc1] ;  /* 0x0000c1240ada7981 */ /* 0x000e64000c1e1100 */
[----:B-1----:R-:W-:-:S05]  /*5f50*/  PRMT R13, R218, 0x8880, RZ ;  /* 0x00008880da0d7816 */ /* 0x002fca00000000ff */
[----:B------:R-:W-:-:S07]  /*5f60*/  IMAD R12, R13, R216, RZ ;  /* 0x000000d80d0c7224 */ /* 0x000fce00078e02ff */
.L_x_231:
[----:B------:R-:W-:Y:S05]  /*5f70*/  BSYNC B1 ;  /* 0x0000000000017941 */ /* 0x000fea0003800000 */
.L_x_230:
        /* <DEDUP_REMOVED lines=13> */
.L_x_233:
[----:B------:R-:W-:Y:S05]  /*6050*/  BSYNC B1 ;  /* 0x0000000000017941 */ /* 0x000fea0003800000 */
.L_x_232:
[----:B-1----:R-:W-:Y:S01]  /*6060*/  @!P3 IMAD R13, R26, R217, R12 ;  /* 0x000000d91a0db224 */ /* 0x002fe200078e020c */
[----:B------:R-:W-:Y:S04]  /*6070*/  BSSY B1, `(.L_x_234) ;  /* 0x0000006000017945 */ /* 0x000fe80003800000 */
[----:B------:R1:W-:Y:S01]  /*6080*/  @!P3 STG.E.U8 desc[UR36][R8.64+0xc0], R13 ;  /* 0x0000c00d0800b986 */ /* 0x0003e2000c101124 */
[----:B------:R-:W-:Y:S05]  /*6090*/  @P2 BRA `(.L_x_235) ;  /* 0x00000000000c2947 */ /* 0x000fea0003800000 */
[----:B------:R-:W1:Y:S02]  /*60a0*/  LDG.E.U8 R218, desc[UR36][R4.64+0xc1] ;  /* 0x0000c12404da7981 */ /* 0x000e64000c1e1100 */
[----:B-1----:R-:W-:-:S05]  /*60b0*/  PRMT R13, R218, 0x8880, RZ ;  /* 0x00008880da0d7816 */ /* 0x002fca00000000ff */
[----:B------:R-:W-:-:S07]  /*60c0*/  IMAD R12, R13, R216, RZ ;  /* 0x000000d80d0c7224 */ /* 0x000fce00078e02ff */
.L_x_235:
[----:B------:R-:W-:Y:S05]  /*60d0*/  BSYNC B1 ;  /* 0x0000000000017941 */ /* 0x000fea0003800000 */
.L_x_234:
[----:B------:R-:W-:Y:S01]  /*60e0*/  @!P2 IMAD R27, R27, R217, R12 ;  /* 0x000000d91b1ba224 */ /* 0x000fe200078e020c */
[----:B------:R-:W-:Y:S04]  /*60f0*/  BSSY B1, `(.L_x_236) ;  /* 0x0000006000017945 */ /* 0x000fe80003800000 */
[----:B------:R0:W-:Y:S01]  /*6100*/  @!P2 STG.E.U8 desc[UR36][R8.64+0xc1], R27 ;  /* 0x0000c11b0800a986 */ /* 0x0001e2000c101124 */
[----:B------:R-:W-:Y:S05]  /*6110*/  @P5 BRA `(.L_x_237) ;  /* 0x00000000000c5947 */ /* 0x000fea0003800000 */
[----:B------:R-:W1:Y:S02]  /*6120*/  LDG.E.U8 R218, desc[UR36][R10.64+0xc8] ;  /* 0x0000c8240ada7981 */ /* 0x000e64000c1e1100 */
[----:B-1----:R-:W-:-:S05]  /*6130*/  PRMT R13, R218, 0x8880, RZ ;  /* 0x00008880da0d7816 */ /* 0x002fca00000000ff */
[----:B------:R-:W-:-:S07]  /*6140*/  IMAD R12, R13, R216, RZ ;  /* 0x000000d80d0c7224 */ /* 0x000fce00078e02ff */
.L_x_237:
[----:B------:R-:W-:Y:S05]  /*6150*/  BSYNC B1 ;  /* 0x0000000000017941 */ /* 0x000fea0003800000 */
.L_x_236:
[----:B-1----:R-:W-:Y:S01]  /*6160*/  @!P5 IMAD R13, R28, R217, R12 ;  /* 0x000000d91c0dd224 */ /* 0x002fe200078e020c */
[----:B------:R-:W-:Y:S04]  /*6170*/  BSSY B1, `(.L_x_238) ;  /* 0x0000006000017945 */ /* 0x000fe80003800000 */
[----:B------:R1:W-:Y:S01]  /*6180*/  @!P5 STG.E.U8 desc[UR36][R6.64+0xc8], R13 ;  /* 0x0000c80d0600d986 */ /* 0x0003e2000c101124 */
[----:B------:R-:W-:Y:S05]  /*6190*/  @P4 BRA `(.L_x_239) ;  /* 0x00000000000c4947 */ /* 0x000fea0003800000 */
[----:B------:R-:W1:Y:S02]  /*61a0*/  LDG.E.U8 R218, desc[UR36][R10.64+0xc9] ;  /* 0x0000c9240ada7981 */ /* 0x000e64000c1e1100 */
[----:B-1----:R-:W-:-:S05]  /*61b0*/  PRMT R13, R218, 0x8880, RZ ;  /* 0x00008880da0d7816 */ /* 0x002fca00000000ff */
[----:B------:R-:W-:-:S07]  /*61c0*/  IMAD R12, R13, R216, RZ ;  /* 0x000000d80d0c7224 */ /* 0x000fce00078e02ff */
.L_x_239:
[----:B------:R-:W-:Y:S05]  /*61d0*/  BSYNC B1 ;  /* 0x0000000000017941 */ /* 0x000fea0003800000 */
.L_x_238:
        /* <DEDUP_REMOVED lines=13> */
.L_x_241:
[----:B------:R-:W-:Y:S05]  /*62b0*/  BSYNC B1 ;  /* 0x0000000000017941 */ /* 0x000fea0003800000 */
.L_x_240:
[----:B-1----:R-:W-:Y:S01]  /*62c0*/  @!P1 IMAD R13, R30, R217, R12 ;  /* 0x000000d91e0d9224 */ /* 0x002fe200078e020c */
[----:B------:R-:W-:Y:S04]  /*62d0*/  BSSY B1, `(.L_x_242) ;  /* 0x0000006000017945 */ /* 0x000fe80003800000 */
[----:B------:R1:W-:Y:S01]  /*62e0*/  @!P1 STG.E.U8 desc[UR36][R8.64+0xc8], R13 ;  /* 0x0000c80d08009986 */ /* 0x0003e2000c101124 */
[----:B------:R-:W-:Y:S05]  /*62f0*/  @P0 BRA `(.L_x_243) ;  /* 0x00000000000c0947 */ /* 0x000fea0003800000 */
[----:B------:R-:W1:Y:S02]  /*6300*/  LDG.E.U8 R218, desc[UR36][R4.64+0xc9] ;  /* 0x0000c92404da7981 */ /* 0x000e64000c1e1100 */
[----:B-1----:R-:W-:-:S05]  /*6310*/  PRMT R13, R218, 0x8880, RZ ;  /* 0x00008880da0d7816 */ /* 0x002fca00000000ff */
[----:B------:R-:W-:-:S07]  /*6320*/  IMAD R12, R13, R216, RZ ;  /* 0x000000d80d0c7224 */ /* 0x000fce00078e02ff */
.L_x_243:
[----:B------:R-:W-:Y:S05]  /*6330*/  BSYNC B1 ;  /* 0x0000000000017941 */ /* 0x000fea0003800000 */
.L_x_242:
[----:B------:R-:W-:Y:S01]  /*6340*/  @!P0 IMAD R31, R31, R217, R12 ;  /* 0x000000d91f1f8224 */ /* 0x000fe200078e020c */
[----:B------:R-:W-:Y:S04]  /*6350*/  BSSY B1, `(.L_x_244) ;  /* 0x0000006000017945 */ /* 0x000fe80003800000 */
[----:B------:R0:W-:Y:S01]  /*6360*/  @!P0 STG.E.U8 desc[UR36][R8.64+0xc9], R31 ;  /* 0x0000c91f08008986 */ /* 0x0001e2000c101124 */
[----:B------:R-:W-:Y:S05]  /*6370*/  @P5 BRA `(.L_x_245) ;  /* 0x00000000000c5947 */ /* 0x000fea0003800000 */
[----:B------:R-:W1:Y:S02]  /*6380*/  LDG.E.U8 R218, desc[UR36][R10.64+0xd0] ;  /* 0x0000d0240ada7981 */ /* 0x000e64000c1e1100 */
[----:B-1----:R-:W-:-:S05]  /*6390*/  PRMT R13, R218, 0x8880, RZ ;  /* 0x00008880da0d7816 */ /* 0x002fca00000000ff */
[----:B------:R-:W-:-:S07]  /*63a0*/  IMAD R12, R13, R216, RZ ;  /* 0x000000d80d0c7224 */ /* 0x000fce00078e02ff */
.L_x_245:
[----:B------:R-:W-:Y:S05]  /*63b0*/  BSYNC B1 ;  /* 0x0000000000017941 */ /* 0x000fea0003800000 */
.L_x_244:
[----:B-1----:R-:W-:Y:S01]  /*63c0*/  @!P5 IMAD R13, R32, R217, R12 ;  /* 0x000000d9200dd224 */ /* 0x002fe200078e020c */
[----:B------:R-:W-:Y:S04]  /*63d0*/  BSSY B1, `(.L_x_246) ;  /* 0x0000006000017945 */ /* 0x000fe80003800000 */
[----:B------:R1:W-:Y:S01]  /*63e0*/  @!P5 STG.E.U8 desc[UR36][R6.64+0xd0], R13 ;  /* 0x0000d00d0600d986 */ /* 0x0003e2000c101124 */
[----:B------:R-:W-:Y:S05]  /*63f0*/  @P4 BRA `(.L_x_247) ;  /* 0x00000000000c4947 */ /* 0x000fea0003800000 */
[----:B------:R-:W1:Y:S02]  /*6400*/  LDG.E.U8 R218, desc[UR36][R10.64+0xd1] ;  /* 0x0000d1240ada7981 */ /* 0x000e64000c1e1100 */
[----:B-1----:R-:W-:-:S05]  /*6410*/  PRMT R13, R218, 0x8880, RZ ;  /* 0x00008880da0d7816 */ /* 0x002fca00000000ff */
[----:B------:R-:W-:-:S07]  /*6420*/  IMAD R12, R13, R216, RZ ;  /* 0x000000d80d0c7224 */ /* 0x000fce00078e02ff */
.L_x_247:
[----:B------:R-:W-:Y:S05]  /*6430*/  BSYNC B1 ;  /* 0x0000000000017941 */ /* 0x000fea0003800000 */
.L_x_246:
        /* <DEDUP_REMOVED lines=13> */
.L_x_249:
[----:B------:R-:W-:Y:S05]  /*6510*/  BSYNC B1 ;  /* 0x0000000000017941 */ /* 0x000fea0003800000 */
.L_x_248:
[----:B-1----:R-:W-:Y:S01]  /*6520*/  @!P3 IMAD R13, R34, R217, R12 ;  /* 0x000000d9220db224 */ /* 0x002fe200078e020c */
[----:B------:R-:W-:Y:S04]  /*6530*/  BSSY B1, `(.L_x_250) ;  /* 0x0000006000017945 */ /* 0x000fe80003800000 */
[----:B------:R1:W-:Y:S01]  /*6540*/  @!P3 STG.E.U8 desc[UR36][R8.64+0xd0], R13 ;  /* 0x0000d00d0800b986 */ /* 0x0003e2000c101124 */
[----:B------:R-:W-:Y:S05]  /*6550*/  @P2 BRA `(.L_x_251) ;  /* 0x00000000000c2947 */ /* 0x000fea0003800000 */
[----:B------:R-:W1:Y:S02]  /*6560*/  LDG.E.U8 R218, desc[UR36][R4.64+0xd1] ;  /* 0x0000d12404da7981 */ /* 0x000e64000c1e1100 */
[----:B-1----:R-:W-:-:S05]  /*6570*/  PRMT R13, R218, 0x8880, RZ ;  /* 0x00008880da0d7816 */ /* 0x002fca00000000ff */
[----:B------:R-:W-:-:S07]  /*6580*/  IMAD R12, R13, R216, RZ ;  /* 0x000000d80d0c7224 */ /* 0x000fce00078e02ff */
.L_x_251:
[----:B------:R-:W-:Y:S05]  /*6590*/  BSYNC B1 ;  /* 0x0000000000017941 */ /* 0x000fea0003800000 */
.L_x_250:
[----:B------:R-:W-:Y:S01]  /*65a0*/  @!P2 IMAD R35, R35, R217, R12 ;  /* 0x000000d92323a224 */ /* 0x000fe200078e020c */
[----:B------:R-:W-:Y:S04]  /*65b0*/  BSSY B1, `(.L_x_252) ;  /* 0x0000006000017945 */ /* 0x000fe80003800000 */
[----:B------:R0:W-:Y:S01]  /*65c0*/  @!P2 STG.E.U8 desc[UR36][R8.64+0xd1], R35 ;  /* 0x0000d1230800a986 */ /* 0x0001e2000c101124 */
[----:B------:R-:W-:Y:S05]  /*65d0*/  @P5 BRA `(.L_x_253) ;  /* 0x00000000000c5947 */ /* 0x000fea0003800000 */
[----:B------:R-:W1:Y:S02]  /*65e0*/  LDG.E.U8 R218, desc[UR36][R10.64+0xd8] ;  /* 0x0000d8240ada7981 */ /* 0x000e64000c1e1100 */
[----:B-1----:R-:W-:-:S05]  /*65f0*/  PRMT R13, R218, 0x8880, RZ ;  /* 0x00008880da0d7816 */ /* 0x002fca00000000ff */
[----:B------:R-:W-:-:S07]  /*6600*/  IMAD R12, R13, R216, RZ ;  /* 0x000000d80d0c7224 */ /* 0x000fce00078e02ff */
.L_x_253:
[----:B------:R-:W-:Y:S05]  /*6610*/  BSYNC B1 ;  /* 0x0000000000017941 */ /* 0x000fea0003800000 */
.L_x_252:
[----:B-1----:R-:W-:Y:S01]  /*6620*/  @!P5 IMAD R13, R36, R217, R12 ;  /* 0x000000d9240dd224 */ /* 0x002fe200078e020c */
[----:B------:R-:W-:Y:S04]  /*6630*/  BSSY B1, `(.L_x_254) ;  /* 0x0000006000017945 */ /* 0x000fe80003800000 */
[----:B------:R1:W-:Y:S01]  /*6640*/  @!P5 STG.E.U8 desc[UR36][R6.64+0xd8], R13 ;  /* 0x0000d80d0600d986 */ /* 0x0003e2000c101124 */
[----:B------:R-:W-:Y:S05]  /*6650*/  @P4 BRA `(.L_x_255) ;  /* 0x00000000000c4947 */ /* 0x000fea0003800000 */
[----:B------:R-:W1:Y:S02]  /*6660*/  LDG.E.U8 R218, desc[UR36][R10.64+0xd9] ;  /* 0x0000d9240ada7981 */ /* 0x000e64000c1e1100 */
[----:B-1----:R-:W-:-:S05]  /*6670*/  PRMT R13, R218, 0x8880, RZ ;  /* 0x00008880da0d7816 */ /* 0x002fca00000000ff */
[----:B------:R-:W-:-:S07]  /*6680*/  IMAD R12, R13, R216, RZ ;  /* 0x000000d80d0c7224 */ /* 0x000fce00078e02ff */
.L_x_255:
[----:B------:R-:W-:Y:S05]  /*6690*/  BSYNC B1 ;  /* 0x0000000000017941 */ /* 0x000fea0003800000 */
.L_x_254:
        /* <DEDUP_REMOVED lines=13> */
.L_x_257:
[----:B------:R-:W-:Y:S05]  /*6770*/  BSYNC B1 ;  /* 0x0000000000017941 */ /* 0x000fea0003800000 */
.L_x_256:
[----:B-1----:R-:W-:Y:S01]  /*6780*/  @!P1 IMAD R13, R38, R217, R12 ;  /* 0x000000d9260d9224 */ /* 0x002fe200078e020c */
[----:B------:R-:W-:Y:S04]  /*6790*/  BSSY B1, `(.L_x_258) ;  /* 0x0000006000017945 */ /* 0x000fe80003800000 */
[----:B------:R1:W-:Y:S01]  /*67a0*/  @!P1 STG.E.U8 desc[UR36][R8.64+0xd8], R13 ;  /* 0x0000d80d08009986 */ /* 0x0003e2000c101124 */
[----:B------:R-:W-:Y:S05]  /*67b0*/  @P0 BRA `(.L_x_259) ;  /* 0x00000000000c0947 */ /* 0x000fea0003800000 */
[----:B------:R-:W1:Y:S02]  /*67c0*/  LDG.E.U8 R218, desc[UR36][R4.64+0xd9] ;  /* 0x0000d92404da7981 */ /* 0x000e64000c1e1100 */
[----:B-1----:R-:W-:-:S05]  /*67d0*/  PRMT R13, R218, 0x8880, RZ ;  /* 0x00008880da0d7816 */ /* 0x002fca00000000ff */
[----:B------:R-:W-:-:S07]  /*67e0*/  IMAD R12, R13, R216, RZ ;  /* 0x000000d80d0c7224 */ /* 0x000fce00078e02ff */
.L_x_259:
[----:B------:R-:W-:Y:S05]  /*67f0*/  BSYNC B1 ;  /* 0x0000000000017941 */ /* 0x000fea0003800000 */
.L_x_258:
[----:B------:R-:W-:Y:S01]  /*6800*/  @!P0 IMAD R39, R39, R217, R12 ;  /* 0x000000d927278224 */ /* 0x000fe200078e020c */
[----:B------:R-:W-:Y:S04]  /*6810*/  BSSY B1, `(.L_x_260) ;  /* 0x0000006000017945 */ /* 0x000fe80003800000 */
[----:B------:R0:W-:Y:S01]  /*6820*/  @!P0 STG.E.U8 desc[UR36][R8.64+0xd9], R39 ;  /* 0x0000d92708008986 */ /* 0x0001e2000c101124 */
[----:B------:R-:W-:Y:S05]  /*6830*/  @P5 BRA `(.L_x_261) ;  /* 0x00000000000c5947 */ /* 0x000fea0003800000 */
[----:B------:R-:W1:Y:S02]  /*6840*/  LDG.E.U8 R218, desc[UR36][R10.64+0xe0] ;  /* 0x0000e0240ada7981 */ /* 0x000e64000c1e1100 */
[----:B-1----:R-:W-:-:S05]  /*6850*/  PRMT R13, R218, 0x8880, RZ ;  /* 0x00008880da0d7816 */ /* 0x002fca00000000ff */
[----:B------:R-:W-:-:S07]  /*6860*/  IMAD R12, R13, R216, RZ ;  /* 0x000000d80d0c7224 */ /* 0x000fce00078e02ff */
.L_x_261:
[----:B------:R-:W-:Y:S05]  /*6870*/  BSYNC B1 ;  /* 0x0000000000017941 */ /* 0x000fea0003800000 */
.L_x_260:
[----:B-1----:R-:W-:Y:S01]  /*6880*/  @!P5 IMAD R13, R40, R217, R12 ;  /* 0x000000d9280dd224 */ /* 0x002fe200078e020c */
[----:B------:R-:W-:Y:S04]  /*6890*/  BSSY B1, `(.L_x_262) ;  /* 0x0000006000017945 */ /* 0x000fe80003800000 */
[----:B------:R1:W-:Y:S01]  /*68a0*/  @!P5 STG.E.U8 desc[UR36][R6.64+0xe0], R13 ;  /* 0x0000e00d0600d986 */ /* 0x0003e2000c101124 */
[----:B------:R-:W-:Y:S05]  /*68b0*/  @P4 BRA `(.L_x_263) ;  /* 0x00000000000c4947 */ /* 0x000fea0003800000 */
[----:B------:R-:W1:Y:S02]  /*68c0*/  LDG.E.U8 R218, desc[UR36][R10.64+0xe1] ;  /* 0x0000e1240ada7981 */ /* 0x000e64000c1e1100 */
[----:B-1----:R-:W-:-:S05]  /*68d0*/  PRMT R13, R218, 0x8880, RZ ;  /* 0x00008880da0d7816 */ /* 0x002fca00000000ff */
[----:B------:R-:W-:-:S07]  /*68e0*/  IMAD R12, R13, R216, RZ ;  /* 0x000000d80d0c7224 */ /* 0x000fce00078e02ff */
.L_x_263:
[----:B------:R-:W-:Y:S05]  /*68f0*/  BSYNC B1 ;  /* 0x0000000000017941 */ /* 0x000fea0003800000 */
.L_x_262:
        /* <DEDUP_REMOVED lines=13> */
.L_x_265:
[----:B------:R-:W-:Y:S05]  /*69d0*/  BSYNC B1 ;  /* 0x0000000000017941 */ /* 0x000fea0003800000 */
.L_x_264:
[----:B-1----:R-:W-:Y:S01]  /*69e0*/  @!P3 IMAD R13, R42, R217, R12 ;  /* 0x000000d92a0db224 */ /* 0x002fe200078e020c */
[----:B------:R-:W-:Y:S04]  /*69f0*/  BSSY B1, `(.L_x_266) ;  /* 0x0000006000017945 */ /* 0x000fe80003800000 */
[----:B------:R1:W-:Y:S01]  /*6a00*/  @!P3 STG.E.U8 desc[UR36][R8.64+0xe0], R13 ;  /* 0x0000e00d0800b986 */ /* 0x0003e2000c101124 */
[----:B------:R-:W-:Y:S05]  /*6a10*/  @P2 BRA `(.L_x_267) ;  /* 0x00000000000c2947 */ /* 0x000fea0003800000 */
[----:B------:R-:W1:Y:S02]  /*6a20*/  LDG.E.U8 R218, desc[UR36][R4.64+0xe1] ;  /* 0x0000e12404da7981 */ /* 0x000e64000c1e1100 */
[----:B-1----:R-:W-:-:S05]  /*6a30*/  PRMT R13, R218, 0x8880, RZ ;  /* 0x00008880da0d7816 */ /* 0x002fca00000000ff */
[----:B------:R-:W-:-:S07]  /*6a40*/  IMAD R12, R13, R216, RZ ;  /* 0x000000d80d0c7224 */ /* 0x000fce00078e02ff */
.L_x_267:
[----:B------:R-:W-:Y:S05]  /*6a50*/  BSYNC B1 ;  /* 0x0000000000017941 */ /* 0x000fea0003800000 */
.L_x_266:
[----:B------:R-:W-:Y:S01]  /*6a60*/  @!P2 IMAD R43, R43, R217, R12 ;  /* 0x000000d92b2ba224 */ /* 0x000fe200078e020c */
[----:B------:R-:W-:Y:S04]  /*6a70*/  BSSY B1, `(.L_x_268) ;  /* 0x0000006000017945 */ /* 0x000fe80003800000 */
[----:B------:R0:W-:Y:S01]  /*6a80*/  @!P2 STG.E.U8 desc[UR36][R8.64+0xe1], R43 ;  /* 0x0000e12b0800a986 */ /* 0x0001e2000c101124 */
[----:B------:R-:W-:Y:S05]  /*6a90*/  @P5 BRA `(.L_x_269) ;  /* 0x00000000000c5947 */ /* 0x000fea0003800000 */
[----:B------:R-:W1:Y:S02]  /*6aa0*/  LDG.E.U8 R218, desc[UR36][R10.64+0xe8] ;  /* 0x0000e8240ada7981 */ /* 0x000e64000c1e1100 */
[----:B-1----:R-:W-:-:S05]  /*6ab0*/  PRMT R13, R218, 0x8880, RZ ;  /* 0x00008880da0d7816 */ /* 0x002fca00000000ff */
[----:B------:R-:W-:-:S07]  /*6ac0*/  IMAD R12, R13, R216, RZ ;  /* 0x000000d80d0c7224 */ /* 0x000fce00078e02ff */
.L_x_269:
[----:B------:R-:W-:Y:S05]  /*6ad0*/  BSYNC B1 ;  /* 0x0000000000017941 */ /* 0x000fea0003800000 */
.L_x_268:
[----:B-1----:R-:W-:Y:S01]  /*6ae0*/  @!P5 IMAD R13, R44, R217, R12 ;  /* 0x000000d92c0dd224 */ /* 0x002fe200078e020c */
[----:B------:R-:W-:Y:S04]  /*6af0*/  BSSY B1, `(.L_x_270) ;  /* 0x0000006000017945 */ /* 0x000fe80003800000 */
[----:B------:R1:W-:Y:S01]  /*6b00*/  @!P5 STG.E.U8 desc[UR36][R6.64+0xe8], R13 ;  /* 0x0000e80d0600d986 */ /* 0x0003e2000c101124 */
[----:B------:R-:W-:Y:S05]  /*6b10*/  @P4 BRA `(.L_x_271) ;  /* 0x00000000000c4947 */ /* 0x000fea0003800000 */
[----:B------:R-:W1:Y:S02]  /*6b20*/  LDG.E.U8 R218, desc[UR36][R10.64+0xe9] ;  /* 0x0000e9240ada7981 */ /* 0x000e64000c1e1100 */
[----:B-1----:R-:W-:-:S05]  /*6b30*/  PRMT R13, R218, 0x8880, RZ ;  /* 0x00008880da0d7816 */ /* 0x002fca00000000ff */
[----:B------:R-:W-:-:S07]  /*6b40*/  IMAD R12, R13, R216, RZ ;  /* 0x000000d80d0c7224 */ /* 0x000fce00078e02ff */
.L_x_271:
[----:B------:R-:W-:Y:S05]  /*6b50*/  BSYNC B1 ;  /* 0x0000000000017941 */ /* 0x000fea0003800000 */
.L_x_270:
        /* <DEDUP_REMOVED lines=13> */
.L_x_273:
[----:B------:R-:W-:Y:S05]  /*6c30*/  BSYNC B1 ;  /* 0x0000000000017941 */ /* 0x000fea0003800000 */
.L_x_272:
[----:B-1----:R-:W-:Y:S01]  /*6c40*/  @!P1 IMAD R13, R46, R217, R12 ;  /* 0x000000d92e0d9224 */ /* 0x002fe200078e020c */
[----:B------:R-:W-:Y:S04]  /*6c50*/  BSSY B1, `(.L_x_274) ;  /* 0x0000006000017945 */ /* 0x000fe80003800000 */
[----:B------:R1:W-:Y:S01]  /*6c60*/  @!P1 STG.E.U8 desc[UR36][R8.64+0xe8], R13 ;  /* 0x0000e80d08009986 */ /* 0x0003e2000c101124 */
[----:B------:R-:W-:Y:S05]  /*6c70*/  @P0 BRA `(.L_x_275) ;  /* 0x00000000000c0947 */ /* 0x000fea0003800000 */
[----:B------:R-:W1:Y:S02]  /*6c80*/  LDG.E.U8 R218, desc[UR36][R4.64+0xe9] ;  /* 0x0000e92404da7981 */ /* 0x000e64000c1e1100 */
[----:B-1----:R-:W-:-:S05]  /*6c90*/  PRMT R13, R218, 0x8880, RZ ;  /* 0x00008880da0d7816 */ /* 0x002fca00000000ff */
[----:B------:R-:W-:-:S07]  /*6ca0*/  IMAD R12, R13, R216, RZ ;  /* 0x000000d80d0c7224 */ /* 0x000fce00078e02ff */
.L_x_275:
[----:B------:R-:W-:Y:S05]  /*6cb0*/  BSYNC B1 ;  /* 0x0000000000017941 */ /* 0x000fea0003800000 */
.L_x_274:
[----:B------:R-:W-:Y:S01]  /*6cc0*/  @!P0 IMAD R47, R47, R217, R12 ;  /* 0x000000d92f2f8224 */ /* 0x000fe200078e020c */
[----:B------:R-:W-:Y:S04]  /*6cd0*/  BSSY B1, `(.L_x_276) ;  /* 0x0000006000017945 */ /* 0x000fe80003800000 */
[----:B------:R0:W-:Y:S01]  /*6ce0*/  @!P0 STG.E.U8 desc[UR36][R8.64+0xe9], R47 ;  /* 0x0000e92f08008986 */ /* 0x0001e2000c101124 */
[----:B------:R-:W-:Y:S05]  /*6cf0*/  @P5 BRA `(.L_x_277) ;  /* 0x00000000000c5947 */ /* 0x000fea0003800000 */
[----:B------:R-:W1:Y:S02]  /*6d00*/  LDG.E.U8 R218, desc[UR36][R10.64+0xf0] ;  /* 0x0000f0240ada7981 */ /* 0x000e64000c1e1100 */
[----:B-1----:R-:W-:-:S05]  /*6d10*/  PRMT R13, R218, 0x8880, RZ ;  /* 0x00008880da0d7816 */ /* 0x002fca00000000ff */
[----:B------:R-:W-:-:S07]  /*6d20*/  IMAD R12, R13, R216, RZ ;  /* 0x000000d80d0c7224 */ /* 0x000fce00078e02ff */
.L_x_277:
[----:B------:R-:W-:Y:S05]  /*6d30*/  BSYNC B1 ;  /* 0x0000000000017941 */ /* 0x000fea0003800000 */
.L_x_276:
[----:B-1----:R-:W-:Y:S01]  /*6d40*/  @!P5 IMAD R13, R48, R217, R12 ;  /* 0x000000d9300dd224 */ /* 0x002fe200078e020c */
[----:B------:R-:W-:Y:S04]  /*6d50*/  BSSY B1, `(.L_x_278) ;  /* 0x0000006000017945 */ /* 0x000fe80003800000 */
[----:B------:R1:W-:Y:S01]  /*6d60*/  @!P5 STG.E.U8 desc[UR36][R6.64+0xf0], R13 ;  /* 0x0000f00d0600d986 */ /* 0x0003e2000c101124 */
[----:B------:R-:W-:Y:S05]  /*6d70*/  @P4 BRA `(.L_x_279) ;  /* 0x00000000000c4947 */ /* 0x000fea0003800000 */
[----:B------:R-:W1:Y:S02]  /*6d80*/  LDG.E.U8 R218, desc[UR36][R10.64+0xf1] ;  /* 0x0000f1240ada7981 */ /* 0x000e64000c1e1100 */
[----:B-1----:R-:W-:-:S05]  /*6d90*/  PRMT R13, R218, 0x8880, RZ ;  /* 0x00008880da0d7816 */ /* 0x002fca00000000ff */
[----:B------:R-:W-:-:S07]  /*6da0*/  IMAD R12, R13, R216, RZ ;  /* 0x000000d80d0c7224 */ /* 0x000fce00078e02ff */
.L_x_279:
[----:B------:R-:W-:Y:S05]  /*6db0*/  BSYNC B1 ;  /* 0x0000000000017941 */ /* 0x000fea0003800000 */
.L_x_278:
        /* <DEDUP_REMOVED lines=13> */
.L_x_281:
[----:B------:R-:W-:Y:S05]  /*6e90*/  BSYNC B1 ;  /* 0x0000000000017941 */ /* 0x000fea0003800000 */
.L_x_280:
[----:B-1----:R-:W-:Y:S01]  /*6ea0*/  @!P3 IMAD R13, R50, R217, R12 ;  /* 0x000000d9320db224 */ /* 0x002fe200078e020c */
[----:B------:R-:W-:Y:S04]  /*6eb0*/  BSSY B1, `(.L_x_282) ;  /* 0x0000006000017945 */ /* 0x000fe80003800000 */
[----:B------:R1:W-:Y:S01]  /*6ec0*/  @!P3 STG.E.U8 desc[UR36][R8.64+0xf0], R13 ;  /* 0x0000f00d0800b986 */ /* 0x0003e2000c101124 */
[----:B------:R-:W-:Y:S05]  /*6ed0*/  @P2 BRA `(.L_x_283) ;  /* 0x00000000000c2947 */ /* 0x000fea0003800000 */
[----:B------:R-:W1:Y:S02]  /*6ee0*/  LDG.E.U8 R218, desc[UR36][R4.64+0xf1] ;  /* 0x0000f12404da7981 */ /* 0x000e64000c1e1100 */
[----:B-1----:R-:W-:-:S05]  /*6ef0*/  PRMT R13, R218, 0x8880, RZ ;  /* 0x00008880da0d7816 */ /* 0x002fca00000000ff */
[----:B------:R-:W-:-:S07]  /*6f00*/  IMAD R12, R13, R216, RZ ;  /* 0x000000d80d0c7224 */ /* 0x000fce00078e02ff */
.L_x_283:
[----:B------:R-:W-:Y:S05]  /*6f10*/  BSYNC B1 ;  /* 0x0000000000017941 */ /* 0x000fea0003800000 */
.L_x_282:
[----:B------:R-:W-:Y:S01]  /*6f20*/  @!P2 IMAD R51, R51, R217, R12 ;  /* 0x000000d93333a224 */ /* 0x000fe200078e020c */
[----:B------:R-:W-:Y:S04]  /*6f30*/  BSSY B1, `(.L_x_284) ;  /* 0x0000006000017945 */ /* 0x000fe80003800000 */
[----:B------:R0:W-:Y:S01]  /*6f40*/  @!P2 STG.E.U8 desc[UR36][R8.64+0xf1], R51 ;  /* 0x0000f1330800a986 */ /* 0x0001e2000c101124 */
[----:B------:R-:W-:Y:S05]  /*6f50*/  @P5 BRA `(.L_x_285) ;  /* 0x00000000000c5947 */ /* 0x000fea0003800000 */
[----:B------:R-:W1:Y:S02]  /*6f60*/  LDG.E.U8 R218, desc[UR36][R10.64+0xf8] ;  /* 0x0000f8240ada7981 */ /* 0x000e64000c1e1100 */
[----:B-1----:R-:W-:-:S05]  /*6f70*/  PRMT R13, R218, 0x8880, RZ ;  /* 0x00008880da0d7816 */ /* 0x002fca00000000ff */
[----:B------:R-:W-:-:S07]  /*6f80*/  IMAD R12, R13, R216, RZ ;  /* 0x000000d80d0c7224 */ /* 0x000fce00078e02ff */
.L_x_285:
[----:B------:R-:W-:Y:S05]  /*6f90*/  BSYNC B1 ;  /* 0x0000000000017941 */ /* 0x000fea0003800000 */
.L_x_284:
[----:B-1----:R-:W-:Y:S01]  /*6fa0*/  @!P5 IMAD R13, R52, R217, R12 ;  /* 0x000000d9340dd224 */ /* 0x002fe200078e020c */
[----:B------:R-:W-:Y:S04]  /*6fb0*/  BSSY B1, `(.L_x_286) ;  /* 0x0000006000017945 */ /* 0x000fe80003800000 */
[----:B------:R1:W-:Y:S01]  /*6fc0*/  @!P5 STG.E.U8 desc[UR36][R6.64+0xf8], R13 ;  /* 0x0000f80d0600d986 */ /* 0x0003e2000c101124 */
[----:B------:R-:W-:Y:S05]  /*6fd0*/  @P4 BRA `(.L_x_287) ;  /* 0x00000000000c4947 */ /* 0x000fea0003800000 */
[----:B------:R-:W1:Y:S02]  /*6fe0*/  LDG.E.U8 R218, desc[UR36][R10.64+0xf9] ;  /* 0x0000f9240ada7981 */ /* 0x000e64000c1e1100 */
[----:B-1----:R-:W-:-:S05]  /*6ff0*/  PRMT R13, R218, 0x8880, RZ ;  /* 0x00008880da0d7816 */ /* 0x002fca00000000ff */
[----:B------:R-:W-:-:S07]  /*7000*/  IMAD R12, R13, R216, RZ ;  /* 0x000000d80d0c7224 */ /* 0x000fce00078e02ff */
.L_x_287:
[----:B------:R-:W-:Y:S05]  /*7010*/  BSYNC B1 ;  /* 0x0000000000017941 */ /* 0x000fea0003800000 */
.L_x_286:
        /* <DEDUP_REMOVED lines=13> */
.L_x_289:
[----:B------:R-:W-:Y:S05]  /*70f0*/  BSYNC B1 ;  /* 0x0000000000017941 */ /* 0x000fea0003800000 */
.L_x_288:
[----:B-1----:R-:W-:Y:S01]  /*7100*/  @!P1 IMAD R13, R54, R217, R12 ;  /* 0x000000d9360d9224 */ /* 0x002fe200078e020c */
[----:B------:R-:W-:Y:S04]  /*7110*/  BSSY B1, `(.L_x_290) ;  /* 0x0000006000017945 */ /* 0x000fe80003800000 */
[----:B------:R1:W-:Y:S01]  /*7120*/  @!P1 STG.E.U8 desc[UR36][R8.64+0xf8], R13 ;  /* 0x0000f80d08009986 */ /* 0x0003e2000c101124 */
[----:B------:R-:W-:Y:S05]  /*7130*/  @P0 BRA `(.L_x_291) ;  /* 0x00000000000c0947 */ /* 0x000fea0003800000 */
[----:B------:R-:W1:Y:S02]  /*7140*/  LDG.E.U8 R218, desc[UR36][R4.64+0xf9] ;  /* 0x0000f92404da7981 */ /* 0x000e64000c1e1100 */
[----:B-1----:R-:W-:-:S05]  /*7150*/  PRMT R13, R218, 0x8880, RZ ;  /* 0x00008880da0d7816 */ /* 0x002fca00000000ff */
[----:B------:R-:W-:-:S07]  /*7160*/  IMAD R12, R13, R216, RZ ;  /* 0x000000d80d0c7224 */ /* 0x000fce00078e02ff */
.L_x_291:
[----:B------:R-:W-:Y:S05]  /*7170*/  BSYNC B1 ;  /* 0x0000000000017941 */ /* 0x000fea0003800000 */
.L_x_290:
[----:B------:R-:W-:Y:S01]  /*7180*/  @!P0 IMAD R55, R55, R217, R12 ;  /* 0x000000d937378224 */ /* 0x000fe200078e020c */
[----:B------:R-:W-:Y:S04]  /*7190*/  BSSY B1, `(.L_x_292) ;  /* 0x0000006000017945 */ /* 0x000fe80003800000 */
[----:B------:R0:W-:Y:S01]  /*71a0*/  @!P0 STG.E.U8 desc[UR36][R8.64+0xf9], R55 ;  /* 0x0000f93708008986 */ /* 0x0001e2000c101124 */
[----:B------:R-:W-:Y:S05]  /*71b0*/  @P5 BRA `(.L_x_293) ;  /* 0x00000000000c5947 */ /* 0x000fea0003800000 */
[----:B------:R-:W1:Y:S02]  /*71c0*/  LDG.E.U8 R218, desc[UR36][R10.64+0x100] ;  /* 0x000100240ada7981 */ /* 0x000e64000c1e1100 */
[----:B-1----:R-:W-:-:S05]  /*71d0*/  PRMT R13, R218, 0x8880, RZ ;  /* 0x00008880da0d7816 */ /* 0x002fca00000000ff */
[----:B------:R-:W-:-:S07]  /*71e0*/  IMAD R12, R13, R216, RZ ;  /* 0x000000d80d0c7224 */ /* 0x000fce00078e02ff */
.L_x_293:
[----:B------:R-:W-:Y:S05]  /*71f0*/  BSYNC B1 ;  /* 0x0000000000017941 */ /* 0x000fea0003800000 */
.L_x_292:
[----:B-1----:R-:W-:Y:S01]  /*7200*/  @!P5 IMAD R13, R56, R217, R12 ;  /* 0x000000d9380dd224 */ /* 0x002fe200078e020c */
[----:B------:R-:W-:Y:S04]  /*7210*/  BSSY B1, `(.L_x_294) ;  /* 0x0000006000017945 */ /* 0x000fe80003800000 */
[----:B------:R1:W-:Y:S01]  /*7220*/  @!P5 STG.E.U8 desc[UR36][R6.64+0x100], R13 ;  /* 0x0001000d0600d986 */ /* 0x0003e2000c101124 */
[----:B------:R-:W-:Y:S05]  /*7230*/  @P4 BRA `(.L_x_295) ;  /* 0x00000000000c4947 */ /* 0x000fea0003800000 */
[----:B------:R-:W1:Y:S02]  /*7240*/  LDG.E.U8 R218, desc[UR36][R10.64+0x101] ;  /* 0x000101240ada7981 */ /* 0x000e64000c1e1100 */
[----:B-1----:R-:W-:-:S05]  /*7250*/  PRMT R13, R218, 0x8880, RZ ;  /* 0x00008880da0d7816 */ /* 0x002fca00000000ff */
[----:B------:R-:W-:-:S07]  /*7260*/  IMAD R12, R13, R216, RZ ;  /* 0x000000d80d0c7224 */ /* 0x000fce00078e02ff */
.L_x_295:
[----:B------:R-:W-:Y:S05]  /*7270*/  BSYNC B1 ;  /* 0x0000000000017941 */ /* 0x000fea0003800000 */
.L_x_294:
        /* <DEDUP_REMOVED lines=13> */
.L_x_297:
[----:B------:R-:W-:Y:S05]  /*7350*/  BSYNC B1 ;  /* 0x0000000000017941 */ /* 0x000fea0003800000 */
.L_x_296:
[----:B-1----:R-:W-:Y:S01]  /*7360*/  @!P3 IMAD R13, R58, R217, R12 ;  /* 0x000000d93a0db224 */ /* 0x002fe200078e020c */
[----:B------:R-:W-:Y:S04]  /*7370*/  BSSY B1, `(.L_x_298) ;  /* 0x0000006000017945 */ /* 0x000fe80003800000 */
[----:B------:R1:W-:Y:S01]  /*7380*/  @!P3 STG.E.U8 desc[UR36][R8.64+0x100], R13 ;  /* 0x0001000d0800b986 */ /* 0x0003e2000c101124 */
[----:B------:R-:W-:Y:S05]  /*7390*/  @P2 BRA `(.L_x_299) ;  /* 0x00000000000c2947 */ /* 0x000fea0003800000 */
[----:B------:R-:W1:Y:S02]  /*73a0*/  LDG.E.U8 R218, desc[UR36][R4.64+0x101] ;  /* 0x0001012404da7981 */ /* 0x000e64000c1e1100 */
[----:B-1----:R-:W-:-:S05]  /*73b0*/  PRMT R13, R218, 0x8880, RZ ;  /* 0x00008880da0d7816 */ /* 0x002fca00000000ff */
[----:B------:R-:W-:-:S07]  /*73c0*/  IMAD R12, R13, R216, RZ ;  /* 0x000000d80d0c7224 */ /* 0x000fce00078e02ff */
.L_x_299:
[----:B------:R-:W-:Y:S05]  /*73d0*/  BSYNC B1 ;  /* 0x0000000000017941 */ /* 0x000fea0003800000 */
.L_x_298:
[----:B------:R-:W-:Y:S01]  /*73e0*/  @!P2 IMAD R59, R59, R217, R12 ;  /* 0x000000d93b3ba224 */ /* 0x000fe200078e020c */
[----:B------:R-:W-:Y:S04]  /*73f0*/  BSSY B1, `(.L_x_300) ;  /* 0x0000006000017945 */ /* 0x000fe80003800000 */
[----:B------:R0:W-:Y:S01]  /*7400*/  @!P2 STG.E.U8 desc[UR36][R8.64+0x101], R59 ;  /* 0x0001013b0800a986 */ /* 0x0001e2000c101124 */
[----:B------:R-:W-:Y:S05]  /*7410*/  @P5 BRA `(.L_x_301) ;  /* 0x00000000000c5947 */ /* 0x000fea0003800000 */
[----:B------:R-:W1:Y:S02]  /*7420*/  LDG.E.U8 R218, desc[UR36][R10.64+0x108] ;  /* 0x000108240ada7981 */ /* 0x000e64000c1e1100 */
[----:B-1----:R-:W-:-:S05]  /*7430*/  PRMT R13, R218, 0x8880, RZ ;  /* 0x00008880da0d7816 */ /* 0x002fca00000000ff */
[----:B------:R-:W-:-:S07]  /*7440*/  IMAD R12, R13, R216, RZ ;  /* 0x000000d80d0c7224 */ /* 0x000fce00078e02ff */
.L_x_301:
[----:B------:R-:W-:Y:S05]  /*7450*/  BSYNC B1 ;  /* 0x0000000000017941 */ /* 0x000fea0003800000 */
.L_x_300:
[----:B-1----:R-:W-:Y:S01]  /*7460*/  @!P5 IMAD R13, R60, R217, R12 ;  /* 0x000000d93c0dd224 */ /* 0x002fe200078e020c */
[----:B------:R-:W-:Y:S04]  /*7470*/  BSSY B1, `(.L_x_302) ;  /* 0x0000006000017945 */ /* 0x000fe80003800000 */
[----:B------:R1:W-:Y:S01]  /*7480*/  @!P5 STG.E.U8 desc[UR36][R6.64+0x108], R13 ;  /* 0x0001080d0600d986 */ /* 0x0003e2000c101124 */
[----:B------:R-:W-:Y:S05]  /*7490*/  @P4 BRA `(.L_x_303) ;  /* 0x00000000000c4947 */ /* 0x000fea0003800000 */
[----:B------:R-:W1:Y:S02]  /*74a0*/  LDG.E.U8 R218, desc[UR36][R10.64+0x109] ;  /* 0x000109240ada7981 */ /* 0x000e64000c1e1100 */
[----:B-1----:R-:W-:-:S05]  /*74b0*/  PRMT R13, R218, 0x8880, RZ ;  /* 0x00008880da0d7816 */ /* 0x002fca00000000ff */
[----:B------:R-:W-:-:S07]  /*74c0*/  IMAD R12, R13, R216, RZ ;  /* 0x000000d80d0c7224 */ /* 0x000fce00078e02ff */
.L_x_303:
[----:B------:R-:W-:Y:S05]  /*74d0*/  BSYNC B1 ;  /* 0x0000000000017941 */ /* 0x000fea0003800000 */
.L_x_302:
        /* <DEDUP_REMOVED lines=13> */
.L_x_305:
[----:B------:R-:W-:Y:S05]  /*75b0*/  BSYNC B1 ;  /* 0x0000000000017941 */ /* 0x000fea0003800000 */
.L_x_304:
[----:B-1----:R-:W-:Y:S01]  /*75c0*/  @!P1 IMAD R13, R62, R217, R12 ;  /* 0x000000d93e0d9224 */ /* 0x002fe200078e020c */
[----:B------:R-:W-:Y:S04]  /*75d0*/  BSSY B1, `(.L_x_306) ;  /* 0x0000006000017945 */ /* 0x000fe80003800000 */
[----:B------:R1:W-:Y:S01]  /*75e0*/  @!P1 STG.E.U8 desc[UR36][R8.64+0x108], R13 ;  /* 0x0001080d08009986 */ /* 0x0003e2000c101124 */
[----:B------:R-:W-:Y:S05]  /*75f0*/  @P0 BRA `(.L_x_307) ;  /* 0x00000000000c0947 */ /* 0x000fea0003800000 */
[----:B------:R-:W1:Y:S02]  /*7600*/  LDG.E.U8 R218, desc[UR36][R4.64+0x109] ;  /* 0x0001092404da7981 */ /* 0x000e64000c1e1100 */
[----:B-1----:R-:W-:-:S05]  /*7610*/  PRMT R13, R218, 0x8880, RZ ;  /* 0x00008880da0d7816 */ /* 0x002fca00000000ff */
[----:B------:R-:W-:-:S07]  /*7620*/  IMAD R12, R13, R216, RZ ;  /* 0x000000d80d0c7224 */ /* 0x000fce00078e02ff */
.L_x_307:
[----:B------:R-:W-:Y:S05]  /*7630*/  BSYNC B1 ;  /* 0x0000000000017941 */ /* 0x000fea0003800000 */
.L_x_306:
[----:B------:R-:W-:Y:S01]  /*7640*/  @!P0 IMAD R63, R63, R217, R12 ;  /* 0x000000d93f3f8224 */ /* 0x000fe200078e020c */
[----:B------:R-:W-:Y:S04]  /*7650*/  BSSY B1, `(.L_x_308) ;  /* 0x0000006000017945 */ /* 0x000fe80003800000 */
[----:B------:R0:W-:Y:S01]  /*7660*/  @!P0 STG.E.U8 desc[UR36][R8.64+0x109], R63 ;  /* 0x0001093f08008986 */ /* 0x0001e2000c101124 */
[----:B------:R-:W-:Y:S05]  /*7670*/  @P5 BRA `(.L_x_309) ;  /* 0x00000000000c5947 */ /* 0x000fea0003800000 */
[----:B------:R-:W1:Y:S02]  /*7680*/  LDG.E.U8 R218, desc[UR36][R10.64+0x110] ;  /* 0x000110240ada7981 */ /* 0x000e64000c1e1100 */
[----:B-1----:R-:W-:-:S05]  /*7690*/  PRMT R13, R218, 0x8880, RZ ;  /* 0x00008880da0d7816 */ /* 0x002fca00000000ff */
[----:B------:R-:W-:-:S07]  /*76a0*/  IMAD R12, R13, R216, RZ ;  /* 0x000000d80d0c7224 */ /* 0x000fce00078e02ff */
.L_x_309:
[----:B------:R-:W-:Y:S05]  /*76b0*/  BSYNC B1 ;  /* 0x0000000000017941 */ /* 0x000fea0003800000 */
.L_x_308:
[----:B-1----:R-:W-:Y:S01]  /*76c0*/  @!P5 IMAD R13, R64, R217, R12 ;  /* 0x000000d9400dd224 */ /* 0x002fe200078e020c */
[----:B------:R-:W-:Y:S04]  /*76d0*/  BSSY B1, `(.L_x_310) ;  /* 0x0000006000017945 */ /* 0x000fe80003800000 */
[----:B------:R1:W-:Y:S01]  /*76e0*/  @!P5 STG.E.U8 desc[UR36][R6.64+0x110], R13 ;  /* 0x0001100d0600d986 */ /* 0x0003e2000c101124 */
[----:B------:R-:W-:Y:S05]  /*76f0*/  @P4 BRA `(.L_x_311) ;  /* 0x00000000000c4947 */ /* 0x000fea0003800000 */
[----:B------:R-:W1:Y:S02]  /*7700*/  LDG.E.U8 R218, desc[UR36][R10.64+0x111] ;  /* 0x000111240ada7981 */ /* 0x000e64000c1e1100 */
[----:B-1----:R-:W-:-:S05]  /*7710*/  PRMT R13, R218, 0x8880, RZ ;  /* 0x00008880da0d7816 */ /* 0x002fca00000000ff */
[----:B------:R-:W-:-:S07]  /*7720*/  IMAD R12, R13, R216, RZ ;  /* 0x000000d80d0c7224 */ /* 0x000fce00078e02ff */
.L_x_311:
[----:B------:R-:W-:Y:S05]  /*7730*/  BSYNC B1 ;  /* 0x0000000000017941 */ /* 0x000fea0003800000 */
.L_x_310:
        /* <DEDUP_REMOVED lines=13> */
.L_x_313:
[----:B------:R-:W-:Y:S05]  /*7810*/  BSYNC B1 ;  /* 0x0000000000017941 */ /* 0x000fea0003800000 */
.L_x_312:
[----:B-1----:R-:W-:Y:S01]  /*7820*/  @!P3 IMAD R13, R66, R217, R12 ;  /* 0x000000d9420db224 */ /* 0x002fe200078e020c */
[----:B------:R-:W-:Y:S04]  /*7830*/  BSSY B1, `(.L_x_314) ;  /* 0x0000006000017945 */ /* 0x000fe80003800000 */
[----:B------:R1:W-:Y:S01]  /*7840*/  @!P3 STG.E.U8 desc[UR36][R8.64+0x110], R13 ;  /* 0x0001100d0800b986 */ /* 0x0003e2000c101124 */
[----:B------:R-:W-:Y:S05]  /*7850*/  @P2 BRA `(.L_x_315) ;  /* 0x00000000000c2947 */ /* 0x000fea0003800000 */
[----:B------:R-:W1:Y:S02]  /*7860*/  LDG.E.U8 R218, desc[UR36][R4.64+0x111] ;  /* 0x0001112404da7981 */ /* 0x000e64000c1e1100 */
[----:B-1----:R-:W-:-:S05]  /*7870*/  PRMT R13, R218, 0x8880, RZ ;  /* 0x00008880da0d7816 */ /* 0x002fca00000000ff */
[----:B------:R-:W-:-:S07]  /*7880*/  IMAD R12, R13, R216, RZ ;  /* 0x000000d80d0c7224 */ /* 0x000fce00078e02ff */
.L_x_315:
[----:B------:R-:W-:Y:S05]  /*7890*/  BSYNC B1 ;  /* 0x0000000000017941 */ /* 0x000fea0003800000 */
.L_x_314:
[----:B------:R-:W-:Y:S01]  /*78a0*/  @!P2 IMAD R67, R67, R217, R12 ;  /* 0x000000d94343a224 */ /* 0x000fe200078e020c */
[----:B------:R-:W-:Y:S04]  /*78b0*/  BSSY B1, `(.L_x_316) ;  /* 0x0000006000017945 */ /* 0x000fe80003800000 */
[----:B------:R0:W-:Y:S01]  /*78c0*/  @!P2 STG.E.U8 desc[UR36][R8.64+0x111], R67 ;  /* 0x000111430800a986 */ /* 0x0001e2000c101124 */
[----:B------:R-:W-:Y:S05]  /*78d0*/  @P5 BRA `(.L_x_317) ;  /* 0x00000000000c5947 */ /* 0x000fea0003800000 */
[----:B------:R-:W1:Y:S02]  /*78e0*/  LDG.E.U8 R218, desc[UR36][R10.64+0x118] ;  /* 0x000118240ada7981 */ /* 0x000e64000c1e1100 */
[----:B-1----:R-:W-:-:S05]  /*78f0*/  PRMT R13, R218, 0x8880, RZ ;  /* 0x00008880da0d7816 */ /* 0x002fca00000000ff */
[----:B------:R-:W-:-:S07]  /*7900*/  IMAD R12, R13, R216, RZ ;  /* 0x000000d80d0c7224 */ /* 0x000fce00078e02ff */
.L_x_317:
[----:B------:R-:W-:Y:S05]  /*7910*/  BSYNC B1 ;  /* 0x0000000000017941 */ /* 0x000fea0003800000 */
.L_x_316:
[----:B-1----:R-:W-:Y:S01]  /*7920*/  @!P5 IMAD R13, R68, R217, R12 ;  /* 0x000000d9440dd224 */ /* 0x002fe200078e020c */
[----:B------:R-:W-:Y:S04]  /*7930*/  BSSY B1, `(.L_x_318) ;  /* 0x0000006000017945 */ /* 0x000fe80003800000 */
[----:B------:R1:W-:Y:S01]  /*7940*/  @!P5 STG.E.U8 desc[UR36][R6.64+0x118], R13 ;  /* 0x0001180d0600d986 */ /* 0x0003e2000c101124 */
[----:B------:R-:W-:Y:S05]  /*7950*/  @P4 BRA `(.L_x_319) ;  /* 0x00000000000c4947 */ /* 0x000fea0003800000 */
[----:B------:R-:W1:Y:S02]  /*7960*/  LDG.E.U8 R218, desc[UR36][R10.64+0x119] ;  /* 0x000119240ada7981 */ /* 0x000e64000c1e1100 */
[----:B-1----:R-:W-:-:S05]  /*7970*/  PRMT R13, R218, 0x8880, RZ ;  /* 0x00008880da0d7816 */ /* 0x002fca00000000ff */
[----:B------:R-:W-:-:S07]  /*7980*/  IMAD R12, R13, R216, RZ ;  /* 0x000000d80d0c7224 */ /* 0x000fce00078e02ff */
.L_x_319:
[----:B------:R-:W-:Y:S05]  /*7990*/  BSYNC B1 ;  /* 0x0000000000017941 */ /* 0x000fea0003800000 */
.L_x_318:
        /* <DEDUP_REMOVED lines=13> */
.L_x_321:
[----:B------:R-:W-:Y:S05]  /*7a70*/  BSYNC B1 ;  /* 0x0000000000017941 */ /* 0x000fea0003800000 */
.L_x_320:
[----:B-1----:R-:W-:Y:S01]  /*7a80*/  @!P1 IMAD R13, R70, R217, R12 ;  /* 0x000000d9460d9224 */ /* 0x002fe200078e020c */
[----:B------:R-:W-:Y:S04]  /*7a90*/  BSSY B1, `(.L_x_322) ;  /* 0x0000006000017945 */ /* 0x000fe80003800000 */
[----:B------:R1:W-:Y:S01]  /*7aa0*/  @!P1 STG.E.U8 desc[UR36][R8.64+0x118], R13 ;  /* 0x0001180d08009986 */ /* 0x0003e2000c101124 */
[----:B------:R-:W-:Y:S05]  /*7ab0*/  @P0 BRA `(.L_x_323) ;  /* 0x00000000000c0947 */ /* 0x000fea0003800000 */
[----:B------:R-:W1:Y:S02]  /*7ac0*/  LDG.E.U8 R218, desc[UR36][R4.64+0x119] ;  /* 0x0001192404da7981 */ /* 0x000e64000c1e1100 */
[----:B-1----:R-:W-:-:S05]  /*7ad0*/  PRMT R13, R218, 0x8880, RZ ;  /* 0x00008880da0d7816 */ /* 0x002fca00000000ff */
[----:B------:R-:W-:-:S07]  /*7ae0*/  IMAD R12, R13, R216, RZ ;  /* 0x000000d80d0c7224 */ /* 0x000fce00078e02ff */
.L_x_323:
[----:B------:R-:W-:Y:S05]  /*7af0*/  BSYNC B1 ;  /* 0x0000000000017941 */ /* 0x000fea0003800000 */
.L_x_322:
[----:B------:R-:W-:Y:S01]  /*7b00*/  @!P0 IMAD R71, R71, R217, R12 ;  /* 0x000000d947478224 */ /* 0x000fe200078e020c */
[----:B------:R-:W-:Y:S04]  /*7b10*/  BSSY B1, `(.L_x_324) ;  /* 0x0000006000017945 */ /* 0x000fe80003800000 */
[----:B------:R0:W-:Y:S01]  /*7b20*/  @!P0 STG.E.U8 desc[UR36][R8.64+0x119], R71 ;  /* 0x0001194708008986 */ /* 0x0001e2000c101124 */
[----:B------:R-:W-:Y:S05]  /*7b30*/  @P5 BRA `(.L_x_325) ;  /* 0x00000000000c5947 */ /* 0x000fea0003800000 */
[----:B------:R-:W1:Y:S02]  /*7b40*/  LDG.E.U8 R218, desc[UR36][R10.64+0x120] ;  /* 0x000120240ada7981 */ /* 0x000e64000c1e1100 */
[----:B-1----:R-:W-:-:S05]  /*7b50*/  PRMT R13, R218, 0x8880, RZ ;  /* 0x00008880da0d7816 */ /* 0x002fca00000000ff */
[----:B------:R-:W-:-:S07]  /*7b60*/  IMAD R12, R13, R216, RZ ;  /* 0x000000d80d0c7224 */ /* 0x000fce00078e02ff */
.L_x_325:
[----:B------:R-:W-:Y:S05]  /*7b70*/  BSYNC B1 ;  /* 0x0000000000017941 */ /* 0x000fea0003800000 */
.L_x_324:
[----:B-1----:R-:W-:Y:S01]  /*7b80*/  @!P5 IMAD R13, R72, R217, R12 ;  /* 0x000000d9480dd224 */ /* 0x002fe200078e020c */
[----:B------:R-:W-:Y:S04]  /*7b90*/  BSSY B1, `(.L_x_326) ;  /* 0x0000006000017945 */ /* 0x000fe80003800000 */
[----:B------:R1:W-:Y:S01]  /*7ba0*/  @!P5 STG.E.U8 desc[UR36][R6.64+0x120], R13 ;  /* 0x0001200d0600d986 */ /* 0x0003e2000c101124 */
[----:B------:R-:W-:Y:S05]  /*7bb0*/  @P4 BRA `(.L_x_327) ;  /* 0x00000000000c4947 */ /* 0x000fea0003800000 */
[----:B------:R-:W1:Y:S02]  /*7bc0*/  LDG.E.U8 R218, desc[UR36][R10.64+0x121] ;  /* 0x000121240ada7981 */ /* 0x000e64000c1e1100 */
[----:B-1----:R-:W-:-:S05]  /*7bd0*/  PRMT R13, R218, 0x8880, RZ ;  /* 0x00008880da0d7816 */ /* 0x002fca00000000ff */
[----:B------:R-:W-:-:S07]  /*7be0*/  IMAD R12, R13, R216, RZ ;  /* 0x000000d80d0c7224 */ /* 0x000fce00078e02ff */
.L_x_327:
[----:B------:R-:W-:Y:S05]  /*7bf0*/  BSYNC B1 ;  /* 0x0000000000017941 */ /* 0x000fea0003800000 */
.L_x_326:
        /* <DEDUP_REMOVED lines=13> */
.L_x_329:
[----:B------:R-:W-:Y:S05]  /*7cd0*/  BSYNC B1 ;  /* 0x0000000000017941 */ /* 0x000fea0003800000 */
.L_x_328:
[----:B-1----:R-:W-:Y:S01]  /*7ce0*/  @!P3 IMAD R13, R74, R217, R12 ;  /* 0x000000d94a0db224 */ /* 0x002fe200078e020c */
[----:B------:R-:W-:Y:S04]  /*7cf0*/  BSSY B1, `(.L_x_330) ;  /* 0x0000006000017945 */ /* 0x000fe80003800000 */
[----:B------:R1:W-:Y:S01]  /*7d00*/  @!P3 STG.E.U8 desc[UR36][R8.64+0x120], R13 ;  /* 0x0001200d0800b986 */ /* 0x0003e2000c101124 */
[----:B------:R-:W-:Y:S05]  /*7d10*/  @P2 BRA `(.L_x_331) ;  /* 0x00000000000c2947 */ /* 0x000fea0003800000 */
[----:B------:R-:W1:Y:S02]  /*7d20*/  LDG.E.U8 R218, desc[UR36][R4.64+0x121] ;  /* 0x0001212404da7981 */ /* 0x000e64000c1e1100 */
[----:B-1----:R-:W-:-:S05]  /*7d30*/  PRMT R13, R218, 0x8880, RZ ;  /* 0x00008880da0d7816 */ /* 0x002fca00000000ff */
[----:B------:R-:W-:-:S07]  /*7d40*/  IMAD R12, R13, R216, RZ ;  /* 0x000000d80d0c7224 */ /* 0x000fce00078e02ff */
.L_x_331:
[----:B------:R-:W-:Y:S05]  /*7d50*/  BSYNC B1 ;  /* 0x0000000000017941 */ /* 0x000fea0003800000 */
.L_x_330:
[----:B------:R-:W-:Y:S01]  /*7d60*/  @!P2 IMAD R75, R75, R217, R12 ;  /* 0x000000d94b4ba224 */ /* 0x000fe200078e020c */
[----:B------:R-:W-:Y:S04]  /*7d70*/  BSSY B1, `(.L_x_332) ;  /* 0x0000006000017945 */ /* 0x000fe80003800000 */
[----:B------:R0:W-:Y:S01]  /*7d80*/  @!P2 STG.E.U8 desc[UR36][R8.64+0x121], R75 ;  /* 0x0001214b0800a986 */ /* 0x0001e2000c101124 */
[----:B------:R-:W-:Y:S05]  /*7d90*/  @P5 BRA `(.L_x_333) ;  /* 0x00000000000c5947 */ /* 0x000fea0003800000 */
[----:B------:R-:W1:Y:S02]  /*7da0*/  LDG.E.U8 R218, desc[UR36][R10.64+0x128] ;  /* 0x000128240ada7981 */ /* 0x000e64000c1e1100 */
[----:B-1----:R-:W-:-:S05]  /*7db0*/  PRMT R13, R218, 0x8880, RZ ;  /* 0x00008880da0d7816 */ /* 0x002fca00000000ff */
[----:B------:R-:W-:-:S07]  /*7dc0*/  IMAD R12, R13, R216, RZ ;  /* 0x000000d80d0c7224 */ /* 0x000fce00078e02ff */
.L_x_333:
[----:B------:R-:W-:Y:S05]  /*7dd0*/  BSYNC B1 ;  /* 0x0000000000017941 */ /* 0x000fea0003800000 */
.L_x_332:
[----:B-1----:R-:W-:Y:S01]  /*7de0*/  @!P5 IMAD R13, R76, R217, R12 ;  /* 0x000000d94c0dd224 */ /* 0x002fe200078e020c */
[----:B------:R-:W-:Y:S04]  /*7df0*/  BSSY B1, `(.L_x_334) ;  /* 0x0000006000017945 */ /* 0x000fe80003800000 */
[----:B------:R1:W-:Y:S01]  /*7e00*/  @!P5 STG.E.U8 desc[UR36][R6.64+0x128], R13 ;  /* 0x0001280d0600d986 */ /* 0x0003e2000c101124 */
[----:B------:R-:W-:Y:S05]  /*7e10*/  @P4 BRA `(.L_x_335) ;  /* 0x00000000000c4947 */ /* 0x000fea0003800000 */
[----:B------:R-:W1:Y:S02]  /*7e20*/  LDG.E.U8 R218, desc[UR36][R10.64+0x129] ;  /* 0x000129240ada7981 */ /* 0x000e64000c1e1100 */
[----:B-1----:R-:W-:-:S05]  /*7e30*/  PRMT R13, R218, 0x8880, RZ ;  /* 0x00008880da0d7816 */ /* 0x002fca00000000ff */
[----:B------:R-:W-:-:S07]  /*7e40*/  IMAD R12, R13, R216, RZ ;  /* 0x000000d80d0c7224 */ /* 0x000fce00078e02ff */
.L_x_335:
[----:B------:R-:W-:Y:S05]  /*7e50*/  BSYNC B1 ;  /* 0x0000000000017941 */ /* 0x000fea0003800000 */
.L_x_334:
        /* <DEDUP_REMOVED lines=13> */
.L_x_337:
[----:B------:R-:W-:Y:S05]  /*7f30*/  BSYNC B1 ;  /* 0x0000000000017941 */ /* 0x000fea0003800000 */
.L_x_336:
[----:B-1----:R-:W-:Y:S01]  /*7f40*/  @!P1 IMAD R13, R78, R217, R12 ;  /* 0x000000d94e0d9224 */ /* 0x002fe200078e020c */
[----:B------:R-:W-:Y:S04]  /*7f50*/  BSSY B1, `(.L_x_338) ;  /* 0x0000006000017945 */ /* 0x000fe80003800000 */
[----:B------:R1:W-:Y:S01]  /*7f60*/  @!P1 STG.E.U8 desc[UR36][R8.64+0x128], R13 ;  /* 0x0001280d08009986 */ /* 0x0003e2000c101124 */
[----:B------:R-:W-:Y:S05]  /*7f70*/  @P0 BRA `(.L_x_339) ;  /* 0x00000000000c0947 */ /* 0x000fea0003800000 */
[----:B------:R-:W1:Y:S02]  /*7f80*/  LDG.E.U8 R218, desc[UR36][R4.64+0x129] ;  /* 0x0001292404da7981 */ /* 0x000e64000c1e1100 */
[----:B-1----:R-:W-:-:S05]  /*7f90*/  PRMT R13, R218, 0x8880, RZ ;  /* 0x00008880da0d7816 */ /* 0x002fca00000000ff */
[----:B------:R-:W-:-:S07]  /*7fa0*/  IMAD R12, R13, R216, RZ ;  /* 0x000000d80d0c7224 */ /* 0x000fce00078e02ff */
.L_x_339:
[----:B------:R-:W-:Y:S05]  /*7fb0*/  BSYNC B1 ;  /* 0x0000000000017941 */ /* 0x000fea0003800000 */
.L_x_338:
[----:B------:R-:W-:Y:S01]  /*7fc0*/  @!P0 IMAD R79, R79, R217, R12 ;  /* 0x000000d94f4f8224 */ /* 0x000fe200078e020c */
[----:B------:R-:W-:Y:S04]  /*7fd0*/  BSSY B1, `(.L_x_340) ;  /* 0x0000006000017945 */ /* 0x000fe80003800000 */
[----:B------:R0:W-:Y:S01]  /*7fe0*/  @!P0 STG.E.U8 desc[UR36][R8.64+0x129], R79 ;  /* 0x0001294f08008986 */ /* 0x0001e2000c101124 */
[----:B------:R-:W-:Y:S05]  /*7ff0*/  @P5 BRA `(.L_x_341) ;  /* 0x00000000000c5947 */ /* 0x000fea0003800000 */
[----:B------:R-:W1:Y:S02]  /*8000*/  LDG.E.U8 R218, desc[UR36][R10.64+0x130] ;  /* 0x000130240ada7981 */ /* 0x000e64000c1e1100 */
[----:B-1----:R-:W-:-:S05]  /*8010*/  PRMT R13, R218, 0x8880, RZ ;  /* 0x00008880da0d7816 */ /* 0x002fca00000000ff */
[----:B------:R-:W-:-:S07]  /*8020*/  IMAD R12, R13, R216, RZ ;  /* 0x000000d80d0c7224 */ /* 0x000fce00078e02ff */
.L_x_341:
[----:B------:R-:W-:Y:S05]  /*8030*/  BSYNC B1 ;  /* 0x0000000000017941 */ /* 0x000fea0003800000 */
.L_x_340:
[----:B-1----:R-:W-:Y:S01]  /*8040*/  @!P5 IMAD R13, R80, R217, R12 ;  /* 0x000000d9500dd224 */ /* 0x002fe200078e020c */
[----:B------:R-:W-:Y:S04]  /*8050*/  BSSY B1, `(.L_x_342) ;  /* 0x0000006000017945 */ /* 0x000fe80003800000 */
[----:B------:R1:W-:Y:S01]  /*8060*/  @!P5 STG.E.U8 desc[UR36][R6.64+0x130], R13 ;  /* 0x0001300d0600d986 */ /* 0x0003e2000c101124 */
[----:B------:R-:W-:Y:S05]  /*8070*/  @P4 BRA `(.L_x_343) ;  /* 0x00000000000c4947 */ /* 0x000fea0003800000 */
[----:B------:R-:W1:Y:S02]  /*8080*/  LDG.E.U8 R218, desc[UR36][R10.64+0x131] ;  /* 0x000131240ada7981 */ /* 0x000e64000c1e1100 */
[----:B-1----:R-:W-:-:S05]  /*8090*/  PRMT R13, R218, 0x8880, RZ ;  /* 0x00008880da0d7816 */ /* 0x002fca00000000ff */
[----:B------:R-:W-:-:S07]  /*80a0*/  IMAD R12, R13, R216, RZ ;  /* 0x000000d80d0c7224 */ /* 0x000fce00078e02ff */
.L_x_343:
[----:B------:R-:W-:Y:S05]  /*80b0*/  BSYNC B1 ;  /* 0x0000000000017941 */ /* 0x000fea0003800000 */
.L_x_342:
        /* <DEDUP_REMOVED lines=13> */
.L_x_345:
[----:B------:R-:W-:Y:S05]  /*8190*/  BSYNC B1 ;  /* 0x0000000000017941 */ /* 0x000fea0003800000 */
.L_x_344:
[----:B-1----:R-:W-:Y:S01]  /*81a0*/  @!P3 IMAD R13, R82, R217, R12 ;  /* 0x000000d9520db224 */ /* 0x002fe200078e020c */
[----:B------:R-:W-:Y:S04]  /*81b0*/  BSSY B1, `(.L_x_346) ;  /* 0x0000006000017945 */ /* 0x000fe80003800000 */
[----:B------:R1:W-:Y:S01]  /*81c0*/  @!P3 STG.E.U8 desc[UR36][R8.64+0x130], R13 ;  /* 0x0001300d0800b986 */ /* 0x0003e2000c101124 */
[----:B------:R-:W-:Y:S05]  /*81d0*/  @P2 BRA `(.L_x_347) ;  /* 0x00000000000c2947 */ /* 0x000fea0003800000 */
[----:B------:R-:W1:Y:S02]  /*81e0*/  LDG.E.U8 R218, desc[UR36][R4.64+0x131] ;  /* 0x0001312404da7981 */ /* 0x000e64000c1e1100 */
[----:B-1----:R-:W-:-:S05]  /*81f0*/  PRMT R13, R218, 0x8880, RZ ;  /* 0x00008880da0d7816 */ /* 0x002fca00000000ff */
[----:B------:R-:W-:-:S07]  /*8200*/  IMAD R12, R13, R216, RZ ;  /* 0x000000d80d0c7224 */ /* 0x000fce00078e02ff */
.L_x_347:
[----:B------:R-:W-:Y:S05]  /*8210*/  BSYNC B1 ;  /* 0x0000000000017941 */ /* 0x000fea0003800000 */
.L_x_346:
[----:B------:R-:W-:Y:S01]  /*8220*/  @!P2 IMAD R83, R83, R217, R12 ;  /* 0x000000d95353a224 */ /* 0x000fe200078e020c */
[----:B------:R-:W-:Y:S04]  /*8230*/  BSSY B1, `(.L_x_348) ;  /* 0x0000006000017945 */ /* 0x000fe80003800000 */
[----:B------:R0:W-:Y:S01]  /*8240*/  @!P2 STG.E.U8 desc[UR36][R8.64+0x131], R83 ;  /* 0x000131530800a986 */ /* 0x0001e2000c101124 */
[----:B------:R-:W-:Y:S05]  /*8250*/  @P5 BRA `(.L_x_349) ;  /* 0x00000000000c5947 */ /* 0x000fea0003800000 */
[----:B------:R-:W1:Y:S02]  /*8260*/  LDG.E.U8 R218, desc[UR36][R10.64+0x138] ;  /* 0x000138240ada7981 */ /* 0x000e64000c1e1100 */
[----:B-1----:R-:W-:-:S05]  /*8270*/  PRMT R13, R218, 0x8880, RZ ;  /* 0x00008880da0d7816 */ /* 0x002fca00000000ff */
[----:B------:R-:W-:-:S07]  /*8280*/  IMAD R12, R13, R216, RZ ;  /* 0x000000d80d0c7224 */ /* 0x000fce00078e02ff */
.L_x_349:
[----:B------:R-:W-:Y:S05]  /*8290*/  BSYNC B1 ;  /* 0x0000000000017941 */ /* 0x000fea0003800000 */
.L_x_348:
[----:B-1----:R-:W-:Y:S01]  /*82a0*/  @!P5 IMAD R13, R84, R217, R12 ;  /* 0x000000d9540dd224 */ /* 0x002fe200078e020c */
[----:B------:R-:W-:Y:S04]  /*82b0*/  BSSY B1, `(.L_x_350) ;  /* 0x0000006000017945 */ /* 0x000fe80003800000 */
[----:B------:R1:W-:Y:S01]  /*82c0*/  @!P5 STG.E.U8 desc[UR36][R6.64+0x138], R13 ;  /* 0x0001380d0600d986 */ /* 0x0003e2000c101124 */
[----:B------:R-:W-:Y:S05]  /*82d0*/  @P4 BRA `(.L_x_351) ;  /* 0x00000000000c4947 */ /* 0x000fea0003800000 */
[----:B------:R-:W1:Y:S02]  /*82e0*/  LDG.E.U8 R218, desc[UR36][R10.64+0x139] ;  /* 0x000139240ada7981 */ /* 0x000e64000c1e1100 */
[----:B-1----:R-:W-:-:S05]  /*82f0*/  PRMT R13, R218, 0x8880, RZ ;  /* 0x00008880da0d7816 */ /* 0x002fca00000000ff */
[----:B------:R-:W-:-:S07]  /*8300*/  IMAD R12, R13, R216, RZ ;  /* 0x000000d80d0c7224 */ /* 0x000fce00078e02ff */
.L_x_351:
[----:B------:R-:W-:Y:S05]  /*8310*/  BSYNC B1 ;  /* 0x0000000000017941 */ /* 0x000fea0003800000 */
.L_x_350:
        /* <DEDUP_REMOVED lines=13> */
.L_x_353:
[----:B------:R-:W-:Y:S05]  /*83f0*/  BSYNC B1 ;  /* 0x0000000000017941 */ /* 0x000fea0003800000 */
.L_x_352:
[----:B-1----:R-:W-:Y:S01]  /*8400*/  @!P1 IMAD R13, R86, R217, R12 ;  /* 0x000000d9560d9224 */ /* 0x002fe200078e020c */
[----:B------:R-:W-:Y:S04]  /*8410*/  BSSY B1, `(.L_x_354) ;  /* 0x0000006000017945 */ /* 0x000fe80003800000 */
[----:B------:R1:W-:Y:S01]  /*8420*/  @!P1 STG.E.U8 desc[UR36][R8.64+0x138], R13 ;  /* 0x0001380d08009986 */ /* 0x0003e2000c101124 */
[----:B------:R-:W-:Y:S05]  /*8430*/  @P0 BRA `(.L_x_355) ;  /* 0x00000000000c0947 */ /* 0x000fea0003800000 */
[----:B------:R-:W1:Y:S02]  /*8440*/  LDG.E.U8 R218, desc[UR36][R4.64+0x139] ;  /* 0x0001392404da7981 */ /* 0x000e64000c1e1100 */
[----:B-1----:R-:W-:-:S05]  /*8450*/  PRMT R13, R218, 0x8880, RZ ;  /* 0x00008880da0d7816 */ /* 0x002fca00000000ff */
[----:B------:R-:W-:-:S07]  /*8460*/  IMAD R12, R13, R216, RZ ;  /* 0x000000d80d0c7224 */ /* 0x000fce00078e02ff */
.L_x_355:
[----:B------:R-:W-:Y:S05]  /*8470*/  BSYNC B1 ;  /* 0x0000000000017941 */ /* 0x000fea0003800000 */
.L_x_354:
[----:B------:R-:W-:Y:S01]  /*8480*/  @!P0 IMAD R87, R87, R217, R12 ;  /* 0x000000d957578224 */ /* 0x000fe200078e020c */
[----:B------:R-:W-:Y:S04]  /*8490*/  BSSY B1, `(.L_x_356) ;  /* 0x0000006000017945 */ /* 0x000fe80003800000 */
[----:B------:R0:W-:Y:S01]  /*84a0*/  @!P0 STG.E.U8 desc[UR36][R8.64+0x139], R87 ;  /* 0x0001395708008986 */ /* 0x0001e2000c101124 */
[----:B------:R-:W-:Y:S05]  /*84b0*/  @P5 BRA `(.L_x_357) ;  /* 0x00000000000c5947 */ /* 0x000fea0003800000 */
[----:B------:R-:W1:Y:S02]  /*84c0*/  LDG.E.U8 R218, desc[UR36][R10.64+0x140] ;  /* 0x000140240ada7981 */ /* 0x000e64000c1e1100 */
[----:B-1----:R-:W-:-:S05]  /*84d0*/  PRMT R13, R218, 0x8880, RZ ;  /* 0x00008880da0d7816 */ /* 0x002fca00000000ff */
[----:B------:R-:W-:-:S07]  /*84e0*/  IMAD R12, R13, R216, RZ ;  /* 0x000000d80d0c7224 */ /* 0x000fce00078e02ff */
.L_x_357:
[----:B------:R-:W-:Y:S05]  /*84f0*/  BSYNC B1 ;  /* 0x0000000000017941 */ /* 0x000fea0003800000 */
.L_x_356:
[----:B-1----:R-:W-:Y:S01]  /*8500*/  @!P5 IMAD R13, R88, R217, R12 ;  /* 0x000000d9580dd224 */ /* 0x002fe200078e020c */
[----:B------:R-:W-:Y:S04]  /*8510*/  BSSY B1, `(.L_x_358) ;  /* 0x0000006000017945 */ /* 0x000fe80003800000 */
[----:B------:R1:W-:Y:S01]  /*8520*/  @!P5 STG.E.U8 desc[UR36][R6.64+0x140], R13 ;  /* 0x0001400d0600d986 */ /* 0x0003e2000c101124 */
[----:B------:R-:W-:Y:S05]  /*8530*/  @P4 BRA `(.L_x_359) ;  /* 0x00000000000c4947 */ /* 0x000fea0003800000 */
[----:B------:R-:W1:Y:S02]  /*8540*/  LDG.E.U8 R218, desc[UR36][R10.64+0x141] ;  /* 0x000141240ada7981 */ /* 0x000e64000c1e1100 */
[----:B-1----:R-:W-:-:S05]  /*8550*/  PRMT R13, R218, 0x8880, RZ ;  /* 0x00008880da0d7816 */ /* 0x002fca00000000ff */
[----:B------:R-:W-:-:S07]  /*8560*/  IMAD R12, R13, R216, RZ ;  /* 0x000000d80d0c7224 */ /* 0x000fce00078e02ff */
.L_x_359:
[----:B------:R-:W-:Y:S05]  /*8570*/  BSYNC B1 ;  /* 0x0000000000017941 */ /* 0x000fea0003800000 */
.L_x_358:
        /* <DEDUP_REMOVED lines=13> */
.L_x_361:
[----:B------:R-:W-:Y:S05]  /*8650*/  BSYNC B1 ;  /* 0x0000000000017941 */ /* 0x000fea0003800000 */
.L_x_360:
[----:B-1----:R-:W-:Y:S01]  /*8660*/  @!P3 IMAD R13, R90, R217, R12 ;  /* 0x000000d95a0db224 */ /* 0x002fe200078e020c */
[----:B------:R-:W-:Y:S04]  /*8670*/  BSSY B1, `(.L_x_362) ;  /* 0x0000006000017945 */ /* 0x000fe80003800000 */
[----:B------:R1:W-:Y:S01]  /*8680*/  @!P3 STG.E.U8 desc[UR36][R8.64+0x140], R13 ;  /* 0x0001400d0800b986 */ /* 0x0003e2000c101124 */
[----:B------:R-:W-:Y:S05]  /*8690*/  @P2 BRA `(.L_x_363) ;  /* 0x00000000000c2947 */ /* 0x000fea0003800000 */
[----:B------:R-:W1:Y:S02]  /*86a0*/  LDG.E.U8 R218, desc[UR36][R4.64+0x141] ;  /* 0x0001412404da7981 */ /* 0x000e64000c1e1100 */
[----:B-1----:R-:W-:-:S05]  /*86b0*/  PRMT R13, R218, 0x8880, RZ ;  /* 0x00008880da0d7816 */ /* 0x002fca00000000ff */
[----:B------:R-:W-:-:S07]  /*86c0*/  IMAD R12, R13, R216, RZ ;  /* 0x000000d80d0c7224 */ /* 0x000fce00078e02ff */
.L_x_363:
[----:B------:R-:W-:Y:S05]  /*86d0*/  BSYNC B1 ;  /* 0x0000000000017941 */ /* 0x000fea0003800000 */
.L_x_362:
[----:B------:R-:W-:Y:S01]  /*86e0*/  @!P2 IMAD R91, R91, R217, R12 ;  /* 0x000000d95b5ba224 */ /* 0x000fe200078e020c */
[----:B------:R-:W-:Y:S04]  /*86f0*/  BSSY B1, `(.L_x_364) ;  /* 0x0000006000017945 */ /* 0x000fe80003800000 */
[----:B------:R0:W-:Y:S01]  /*8700*/  @!P2 STG.E.U8 desc[UR36][R8.64+0x141], R91 ;  /* 0x0001415b0800a986 */ /* 0x0001e2000c101124 */
[----:B------:R-:W-:Y:S05]  /*8710*/  @P5 BRA `(.L_x_365) ;  /* 0x00000000000c5947 */ /* 0x000fea0003800000 */
[----:B------:R-:W1:Y:S02]  /*8720*/  LDG.E.U8 R218, desc[UR36][R10.64+0x148] ;  /* 0x000148240ada7981 */ /* 0x000e64000c1e1100 */
[----:B-1----:R-:W-:-:S05]  /*8730*/  PRMT R13, R218, 0x8880, RZ ;  /* 0x00008880da0d7816 */ /* 0x002fca00000000ff */
[----:B------:R-:W-:-:S07]  /*8740*/  IMAD R12, R13, R216, RZ ;  /* 0x000000d80d0c7224 */ /* 0x000fce00078e02ff */
.L_x_365:
[----:B------:R-:W-:Y:S05]  /*8750*/  BSYNC B1 ;  /* 0x0000000000017941 */ /* 0x000fea0003800000 */
.L_x_364:
[----:B-1----:R-:W-:Y:S01]  /*8760*/  @!P5 IMAD R13, R92, R217, R12 ;  /* 0x000000d95c0dd224 */ /* 0x002fe200078e020c */
[----:B------:R-:W-:Y:S04]  /*8770*/  BSSY B1, `(.L_x_366) ;  /* 0x0000006000017945 */ /* 0x000fe80003800000 */
[----:B------:R1:W-:Y:S01]  /*8780*/  @!P5 STG.E.U8 desc[UR36][R6.64+0x148], R13 ;  /* 0x0001480d0600d986 */ /* 0x0003e2000c101124 */
[----:B------:R-:W-:Y:S05]  /*8790*/  @P4 BRA `(.L_x_367) ;  /* 0x00000000000c4947 */ /* 0x000fea0003800000 */
[----:B------:R-:W1:Y:S02]  /*87a0*/  LDG.E.U8 R218, desc[UR36][R10.64+0x149] ;  /* 0x000149240ada7981 */ /* 0x000e64000c1e1100 */
[----:B-1----:R-:W-:-:S05]  /*87b0*/  PRMT R13, R218, 0x8880, RZ ;  /* 0x00008880da0d7816 */ /* 0x002fca00000000ff */
[----:B------:R-:W-:-:S07]  /*87c0*/  IMAD R12, R13, R216, RZ ;  /* 0x000000d80d0c7224 */ /* 0x000fce00078e02ff */
.L_x_367:
[----:B------:R-:W-:Y:S05]  /*87d0*/  BSYNC B1 ;  /* 0x0000000000017941 */ /* 0x000fea0003800000 */
.L_x_366:
        /* <DEDUP_REMOVED lines=13> */
.L_x_369:
[----:B------:R-:W-:Y:S05]  /*88b0*/  BSYNC B1 ;  /* 0x0000000000017941 */ /* 0x000fea0003800000 */
.L_x_368:
[----:B-1----:R-:W-:Y:S01]  /*88c0*/  @!P1 IMAD R13, R94, R217, R12 ;  /* 0x000000d95e0d9224 */ /* 0x002fe200078e020c */
[----:B------:R-:W-:Y:S04]  /*88d0*/  BSSY B1, `(.L_x_370) ;  /* 0x0000006000017945 */ /* 0x000fe80003800000 */
[----:B------:R1:W-:Y:S01]  /*88e0*/  @!P1 STG.E.U8 desc[UR36][R8.64+0x148], R13 ;  /* 0x0001480d08009986 */ /* 0x0003e2000c101124 */
[----:B------:R-:W-:Y:S05]  /*88f0*/  @P0 BRA `(.L_x_371) ;  /* 0x00000000000c0947 */ /* 0x000fea0003800000 */
[----:B------:R-:W1:Y:S02]  /*8900*/  LDG.E.U8 R218, desc[UR36][R4.64+0x149] ;  /* 0x0001492404da7981 */ /* 0x000e64000c1e1100 */
[----:B-1----:R-:W-:-:S05]  /*8910*/  PRMT R13, R218, 0x8880, RZ ;  /* 0x00008880da0d7816 */ /* 0x002fca00000000ff */
[----:B------:R-:W-:-:S07]  /*8920*/  IMAD R12, R13, R216, RZ ;  /* 0x000000d80d0c7224 */ /* 0x000fce00078e02ff */
.L_x_371:
[----:B------:R-:W-:Y:S05]  /*8930*/  BSYNC B1 ;  /* 0x0000000000017941 */ /* 0x000fea0003800000 */
.L_x_370:
[----:B------:R-:W-:Y:S01]  /*8940*/  @!P0 IMAD R95, R95, R217, R12 ;  /* 0x000000d95f5f8224 */ /* 0x000fe200078e020c */
[----:B------:R-:W-:Y:S04]  /*8950*/  BSSY B1, `(.L_x_372) ;  /* 0x0000006000017945 */ /* 0x000fe80003800000 */
[----:B------:R0:W-:Y:S01]  /*8960*/  @!P0 STG.E.U8 desc[UR36][R8.64+0x149], R95 ;  /* 0x0001495f08008986 */ /* 0x0001e2000c101124 */
[----:B------:R-:W-:Y:S05]  /*8970*/  @P5 BRA `(.L_x_373) ;  /* 0x00000000000c5947 */ /* 0x000fea0003800000 */
[----:B------:R-:W1:Y:S02]  /*8980*/  LDG.E.U8 R218, desc[UR36][R10.64+0x150] ;  /* 0x000150240ada7981 */ /* 0x000e64000c1e1100 */
[----:B-1----:R-:W-:-:S05]  /*8990*/  PRMT R13, R218, 0x8880, RZ ;  /* 0x00008880da0d7816 */ /* 0x002fca00000000ff */
[----:B------:R-:W-:-:S07]  /*89a0*/  IMAD R12, R13, R216, RZ ;  /* 0x000000d80d0c7224 */ /* 0x000fce00078e02ff */
.L_x_373:
[----:B------:R-:W-:Y:S05]  /*89b0*/  BSYNC B1 ;  /* 0x0000000000017941 */ /* 0x000fea0003800000 */
.L_x_372:
[----:B-1----:R-:W-:Y:S01]  /*89c0*/  @!P5 IMAD R13, R96, R217, R12 ;  /* 0x000000d9600dd224 */ /* 0x002fe200078e020c */
[----:B------:R-:W-:Y:S04]  /*89d0*/  BSSY B1, `(.L_x_374) ;  /* 0x0000006000017945 */ /* 0x000fe80003800000 */
[----:B------:R1:W-:Y:S01]  /*89e0*/  @!P5 STG.E.U8 desc[UR36][R6.64+0x150], R13 ;  /* 0x0001500d0600d986 */ /* 0x0003e2000c101124 */
[----:B------:R-:W-:Y:S05]  /*89f0*/  @P4 BRA `(.L_x_375) ;  /* 0x00000000000c4947 */ /* 0x000fea0003800000 */
[----:B------:R-:W1:Y:S02]  /*8a00*/  LDG.E.U8 R218, desc[UR36][R10.64+0x151] ;  /* 0x000151240ada7981 */ /* 0x000e64000c1e1100 */
[----:B-1----:R-:W-:-:S05]  /*8a10*/  PRMT R13, R218, 0x8880, RZ ;  /* 0x00008880da0d7816 */ /* 0x002fca00000000ff */
[----:B------:R-:W-:-:S07]  /*8a20*/  IMAD R12, R13, R216, RZ ;  /* 0x000000d80d0c7224 */ /* 0x000fce00078e02ff */
.L_x_375:
[----:B------:R-:W-:Y:S05]  /*8a30*/  BSYNC B1 ;  /* 0x0000000000017941 */ /* 0x000fea0003800000 */
.L_x_374:
        /* <DEDUP_REMOVED lines=13> */
.L_x_377:
[----:B------:R-:W-:Y:S05]  /*8b10*/  BSYNC B1 ;  /* 0x0000000000017941 */ /* 0x000fea0003800000 */
.L_x_376:
[----:B-1----:R-:W-:Y:S01]  /*8b20*/  @!P3 IMAD R13, R98, R217, R12 ;  /* 0x000000d9620db224 */ /* 0x002fe200078e020c */
[----:B------:R-:W-:Y:S04]  /*8b30*/  BSSY B1, `(.L_x_378) ;  /* 0x0000006000017945 */ /* 0x000fe80003800000 */
[----:B------:R1:W-:Y:S01]  /*8b40*/  @!P3 STG.E.U8 desc[UR36][R8.64+0x150], R13 ;  /* 0x0001500d0800b986 */ /* 0x0003e2000c101124 */
[----:B------:R-:W-:Y:S05]  /*8b50*/  @P2 BRA `(.L_x_379) ;  /* 0x00000000000c2947 */ /* 0x000fea0003800000 */
[----:B------:R-:W1:Y:S02]  /*8b60*/  LDG.E.U8 R218, desc[UR36][R4.64+0x151] ;  /* 0x0001512404da7981 */ /* 0x000e64000c1e1100 */
[----:B-1----:R-:W-:-:S05]  /*8b70*/  PRMT R13, R218, 0x8880, RZ ;  /* 0x00008880da0d7816 */ /* 0x002fca00000000ff */
[----:B------:R-:W-:-:S07]  /*8b80*/  IMAD R12, R13, R216, RZ ;  /* 0x000000d80d0c7224 */ /* 0x000fce00078e02ff */
.L_x_379:
[----:B------:R-:W-:Y:S05]  /*8b90*/  BSYNC B1 ;  /* 0x0000000000017941 */ /* 0x000fea0003800000 */
.L_x_378:
[----:B------:R-:W-:Y:S01]  /*8ba0*/  @!P2 IMAD R99, R99, R217, R12 ;  /* 0x000000d96363a224 */ /* 0x000fe200078e020c */
[----:B------:R-:W-:Y:S04]  /*8bb0*/  BSSY B1, `(.L_x_380) ;  /* 0x0000006000017945 */ /* 0x000fe80003800000 */
[----:B------:R0:W-:Y:S01]  /*8bc0*/  @!P2 STG.E.U8 desc[UR36][R8.64+0x151], R99 ;  /* 0x000151630800a986 */ /* 0x0001e2000c101124 */
[----:B------:R-:W-:Y:S05]  /*8bd0*/  @P5 BRA `(.L_x_381) ;  /* 0x00000000000c5947 */ /* 0x000fea0003800000 */
[----:B------:R-:W1:Y:S02]  /*8be0*/  LDG.E.U8 R218, desc[UR36][R10.64+0x158] ;  /* 0x000158240ada7981 */ /* 0x000e64000c1e1100 */
[----:B-1----:R-:W-:-:S05]  /*8bf0*/  PRMT R13, R218, 0x8880, RZ ;  /* 0x00008880da0d7816 */ /* 0x002fca00000000ff */
[----:B------:R-:W-:-:S07]  /*8c00*/  IMAD R12, R13, R216, RZ ;  /* 0x000000d80d0c7224 */ /* 0x000fce00078e02ff */
.L_x_381:
[----:B------:R-:W-:Y:S05]  /*8c10*/  BSYNC B1 ;  /* 0x0000000000017941 */ /* 0x000fea0003800000 */
.L_x_380:
[----:B-1----:R-:W-:Y:S01]  /*8c20*/  @!P5 IMAD R13, R100, R217, R12 ;  /* 0x000000d9640dd224 */ /* 0x002fe200078e020c */
[----:B------:R-:W-:Y:S04]  /*8c30*/  BSSY B1, `(.L_x_382) ;  /* 0x0000006000017945 */ /* 0x000fe80003800000 */
[----:B------:R1:W-:Y:S01]  /*8c40*/  @!P5 STG.E.U8 desc[UR36][R6.64+0x158], R13 ;  /* 0x0001580d0600d986 */ /* 0x0003e2000c101124 */
[----:B------:R-:W-:Y:S05]  /*8c50*/  @P4 BRA `(.L_x_383) ;  /* 0x00000000000c4947 */ /* 0x000fea0003800000 */
[----:B------:R-:W1:Y:S02]  /*8c60*/  LDG.E.U8 R218, desc[UR36][R10.64+0x159] ;  /* 0x000159240ada7981 */ /* 0x000e64000c1e1100 */
[----:B-1----:R-:W-:-:S05]  /*8c70*/  PRMT R13, R218, 0x8880, RZ ;  /* 0x00008880da0d7816 */ /* 0x002fca00000000ff */
[----:B------:R-:W-:-:S07]  /*8c80*/  IMAD R12, R13, R216, RZ ;  /* 0x000000d80d0c7224 */ /* 0x000fce00078e02ff */
.L_x_383:
[----:B------:R-:W-:Y:S05]  /*8c90*/  BSYNC B1 ;  /* 0x0000000000017941 */ /* 0x000fea0003800000 */
.L_x_382:
        /* <DEDUP_REMOVED lines=13> */
.L_x_385:
[----:B------:R-:W-:Y:S05]  /*8d70*/  BSYNC B1 ;  /* 0x0000000000017941 */ /* 0x000fea0003800000 */
.L_x_384:
[----:B-1----:R-:W-:Y:S01]  /*8d80*/  @!P1 IMAD R13, R102, R217, R12 ;  /* 0x000000d9660d9224 */ /* 0x002fe200078e020c */
[----:B------:R-:W-:Y:S04]  /*8d90*/  BSSY B1, `(.L_x_386) ;  /* 0x0000006000017945 */ /* 0x000fe80003800000 */
[----:B------:R1:W-:Y:S01]  /*8da0*/  @!P1 STG.E.U8 desc[UR36][R8.64+0x158], R13 ;  /* 0x0001580d08009986 */ /* 0x0003e2000c101124 */
[----:B------:R-:W-:Y:S05]  /*8db0*/  @P4 BRA `(.L_x_387) ;  /* 0x00000000000c4947 */ /* 0x000fea0003800000 */
[----:B------:R-:W1:Y:S02]  /*8dc0*/  LDG.E.U8 R218, desc[UR36][R4.64+0x159] ;  /* 0x0001592404da7981 */ /* 0x000e64000c1e1100 */
[----:B-1----:R-:W-:-:S05]  /*8dd0*/  PRMT R13, R218, 0x8880, RZ ;  /* 0x00008880da0d7816 */ /* 0x002fca00000000ff */
[----:B------:R-:W-:-:S07]  /*8de0*/  IMAD R12, R13, R216, RZ ;  /* 0x000000d80d0c7224 */ /* 0x000fce00078e02ff */
.L_x_387:
[----:B------:R-:W-:Y:S05]  /*8df0*/  BSYNC B1 ;  /* 0x0000000000017941 */ /* 0x000fea0003800000 */
.L_x_386:
[----:B------:R-:W-:Y:S01]  /*8e00*/  @!P4 IMAD R103, R103, R217, R12 ;  /* 0x000000d96767c224 */ /* 0x000fe200078e020c */
[----:B------:R-:W-:Y:S04]  /*8e10*/  BSSY B1, `(.L_x_388) ;  /* 0x0000006000017945 */ /* 0x000fe80003800000 */
[----:B------:R0:W-:Y:S01]  /*8e20*/  @!P4 STG.E.U8 desc[UR36][R8.64+0x159], R103 ;  /* 0x000159670800c986 */ /* 0x0001e2000c101124 */
[----:B------:R-:W-:Y:S05]  /*8e30*/  @P5 BRA `(.L_x_389) ;  /* 0x00000000000c5947 */ /* 0x000fea0003800000 */
[----:B------:R-:W1:Y:S02]  /*8e40*/  LDG.E.U8 R218, desc[UR36][R10.64+0x160] ;  /* 0x000160240ada7981 */ /* 0x000e64000c1e1100 */
[----:B-1----:R-:W-:-:S05]  /*8e50*/  PRMT R13, R218, 0x8880, RZ ;  /* 0x00008880da0d7816 */ /* 0x002fca00000000ff */
[----:B------:R-:W-:-:S07]  /*8e60*/  IMAD R12, R13, R216, RZ ;  /* 0x000000d80d0c7224 */ /* 0x000fce00078e02ff */
.L_x_389:
[----:B------:R-:W-:Y:S05]  /*8e70*/  BSYNC B1 ;  /* 0x0000000000017941 */ /* 0x000fea0003800000 */
.L_x_388:
[----:B-1----:R-:W-:Y:S01]  /*8e80*/  @!P5 IMAD R13, R104, R217, R12 ;  /* 0x000000d9680dd224 */ /* 0x002fe200078e020c */
[----:B------:R-:W-:Y:S04]  /*8e90*/  BSSY B1, `(.L_x_390) ;  /* 0x0000006000017945 */ /* 0x000fe80003800000 */
[----:B------:R1:W-:Y:S01]  /*8ea0*/  @!P5 STG.E.U8 desc[UR36][R6.64+0x160], R13 ;  /* 0x0001600d0600d986 */ /* 0x0003e2000c101124 */
[----:B------:R-:W-:Y:S05]  /*8eb0*/  @P0 BRA `(.L_x_391) ;  /* 0x00000000000c0947 */ /* 0x000fea0003800000 */
[----:B------:R-:W1:Y:S02]  /*8ec0*/  LDG.E.U8 R218, desc[UR36][R10.64+0x161] ;  /* 0x000161240ada7981 */ /* 0x000e64000c1e1100 */
[----:B-1----:R-:W-:-:S05]  /*8ed0*/  PRMT R13, R218, 0x8880, RZ ;  /* 0x00008880da0d7816 */ /* 0x002fca00000000ff */
[----:B------:R-:W-:-:S07]  /*8ee0*/  IMAD R12, R13, R216, RZ ;  /* 0x000000d80d0c7224 */ /* 0x000fce00078e02ff */
.L_x_391:
[----:B------:R-:W-:Y:S05]  /*8ef0*/  BSYNC B1 ;  /* 0x0000000000017941 */ /* 0x000fea0003800000 */
.L_x_390:
        /* <DEDUP_REMOVED lines=13> */
.L_x_393:
[----:B------:R-:W-:Y:S05]  /*8fd0*/  BSYNC B1 ;  /* 0x0000000000017941 */ /* 0x000fea0003800000 */
.L_x_392:
[----:B-1----:R-:W-:Y:S01]  /*8fe0*/  @!P3 IMAD R13, R106, R217, R12 ;  /* 0x000000d96a0db224 */ /* 0x002fe200078e020c */
[----:B------:R-:W-:Y:S04]  /*8ff0*/  BSSY B1, `(.L_x_394) ;  /* 0x0000006000017945 */ /* 0x000fe80003800000 */
[----:B------:R1:W-:Y:S01]  /*9000*/  @!P3 STG.E.U8 desc[UR36][R8.64+0x160], R13 ;  /* 0x0001600d0800b986 */ /* 0x0003e2000c101124 */
[----:B------:R-:W-:Y:S05]  /*9010*/  @P2 BRA `(.L_x_395) ;  /* 0x00000000000c2947 */ /* 0x000fea0003800000 */
[----:B------:R-:W1:Y:S02]  /*9020*/  LDG.E.U8 R218, desc[UR36][R4.64+0x161] ;  /* 0x0001612404da7981 */ /* 0x000e64000c1e1100 */
[----:B-1----:R-:W-:-:S05]  /*9030*/  PRMT R13, R218, 0x8880, RZ ;  /* 0x00008880da0d7816 */ /* 0x002fca00000000ff */
[----:B------:R-:W-:-:S07]  /*9040*/  IMAD R12, R13, R216, RZ ;  /* 0x000000d80d0c7224 */ /* 0x000fce00078e02ff */
.L_x_395:
[----:B------:R-:W-:Y:S05]  /*9050*/  BSYNC B1 ;  /* 0x0000000000017941 */ /* 0x000fea0003800000 */
.L_x_394:
[----:B------:R-:W-:Y:S01]  /*9060*/  @!P2 IMAD R107, R107, R217, R12 ;  /* 0x000000d96b6ba224 */ /* 0x000fe200078e020c */
[----:B------:R-:W-:Y:S04]  /*9070*/  BSSY B1, `(.L_x_396) ;  /* 0x0000006000017945 */ /* 0x000fe80003800000 */
[----:B------:R0:W-:Y:S01]  /*9080*/  @!P2 STG.E.U8 desc[UR36][R8.64+0x161], R107 ;  /* 0x0001616b0800a986 */ /* 0x0001e2000c101124 */
[----:B------:R-:W-:Y:S05]  /*9090*/  @P0 BRA `(.L_x_397) ;  /* 0x00000000000c0947 */ /* 0x000fea0003800000 */
[----:B------:R-:W1:Y:S02]  /*90a0*/  LDG.E.U8 R218, desc[UR36][R10.64+0x168] ;  /* 0x000168240ada7981 */ /* 0x000e64000c1e1100 */
[----:B-1----:R-:W-:-:S05]  /*90b0*/  PRMT R13, R218, 0x8880, RZ ;  /* 0x00008880da0d7816 */ /* 0x002fca00000000ff */
[----:B------:R-:W-:-:S07]  /*90c0*/  IMAD R12, R13, R216, RZ ;  /* 0x000000d80d0c7224 */ /* 0x000fce00078e02ff */
.L_x_397:
[----:B------:R-:W-:Y:S05]  /*90d0*/  BSYNC B1 ;  /* 0x0000000000017941 */ /* 0x000fea0003800000 */
.L_x_396:
[----:B-1----:R-:W-:Y:S01]  /*90e0*/  @!P0 IMAD R13, R108, R217, R12 ;  /* 0x000000d96c0d8224 */ /* 0x002fe200078e020c */
[----:B------:R-:W-:Y:S04]  /*90f0*/  BSSY B1, `(.L_x_398) ;  /* 0x0000006000017945 */ /* 0x000fe80003800000 */
[----:B------:R1:W-:Y:S01]  /*9100*/  @!P0 STG.E.U8 desc[UR36][R6.64+0x168], R13 ;  /* 0x0001680d06008986 */ /* 0x0003e2000c101124 */
[----:B------:R-:W-:Y:S05]  /*9110*/  @P5 BRA `(.L_x_399) ;  /* 0x00000000000c5947 */ /* 0x000fea0003800000 */
[----:B------:R-:W1:Y:S02]  /*9120*/  LDG.E.U8 R218, desc[UR36][R10.64+0x169] ;  /* 0x000169240ada7981 */ /* 0x000e64000c1e1100 */
[----:B-1----:R-:W-:-:S05]  /*9130*/  PRMT R13, R218, 0x8880, RZ ;  /* 0x00008880da0d7816 */ /* 0x002fca00000000ff */
[----:B------:R-:W-:-:S07]  /*9140*/  IMAD R12, R13, R216, RZ ;  /* 0x000000d80d0c7224 */ /* 0x000fce00078e02ff */
.L_x_399:
[----:B------:R-:W-:Y:S05]  /*9150*/  BSYNC B1 ;  /* 0x0000000000017941 */ /* 0x000fea0003800000 */
.L_x_398:
        /* <DEDUP_REMOVED lines=13> */
.L_x_401:
[----:B------:R-:W-:Y:S05]  /*9230*/  BSYNC B1 ;  /* 0x0000000000017941 */ /* 0x000fea0003800000 */
.L_x_400:
[----:B-1----:R-:W-:Y:S01]  /*9240*/  @!P4 IMAD R13, R110, R217, R12 ;  /* 0x000000d96e0dc224 */ /* 0x002fe200078e020c */
[----:B------:R-:W-:Y:S04]  /*9250*/  BSSY B1, `(.L_x_402) ;  /* 0x0000006000017945 */ /* 0x000fe80003800000 */
[----:B------:R1:W-:Y:S01]  /*9260*/  @!P4 STG.E.U8 desc[UR36][R8.64+0x168], R13 ;  /* 0x0001680d0800c986 */ /* 0x0003e2000c101124 */
[----:B------:R-:W-:Y:S05]  /*9270*/  @P1 BRA `(.L_x_403) ;  /* 0x00000000000c1947 */ /* 0x000fea0003800000 */
[----:B------:R-:W1:Y:S02]  /*9280*/  LDG.E.U8 R218, desc[UR36][R4.64+0x169] ;  /* 0x0001692404da7981 */ /* 0x000e64000c1e1100 */
[----:B-1----:R-:W-:-:S05]  /*9290*/  PRMT R13, R218, 0x8880, RZ ;  /* 0x00008880da0d7816 */ /* 0x002fca00000000ff */
[----:B------:R-:W-:-:S07]  /*92a0*/  IMAD R12, R13, R216, RZ ;  /* 0x000000d80d0c7224 */ /* 0x000fce00078e02ff */
.L_x_403:
[----:B------:R-:W-:Y:S05]  /*92b0*/  BSYNC B1 ;  /* 0x0000000000017941 */ /* 0x000fea0003800000 */
.L_x_402:
[----:B------:R-:W-:Y:S01]  /*92c0*/  @!P1 IMAD R111, R111, R217, R12 ;  /* 0x000000d96f6f9224 */ /* 0x000fe200078e020c */
[----:B------:R-:W-:Y:S04]  /*92d0*/  BSSY B1, `(.L_x_404) ;  /* 0x0000006000017945 */ /* 0x000fe80003800000 */
[----:B------:R0:W-:Y:S01]  /*92e0*/  @!P1 STG.E.U8 desc[UR36][R8.64+0x169], R111 ;  /* 0x0001696f08009986 */ /* 0x0001e2000c101124 */
[----:B------:R-:W-:Y:S05]  /*92f0*/  @P3 BRA `(.L_x_405) ;  /* 0x00000000000c3947 */ /* 0x000fea0003800000 */
[----:B------:R-:W1:Y:S02]  /*9300*/  LDG.E.U8 R218, desc[UR36][R10.64+0x170] ;  /* 0x000170240ada7981 */ /* 0x000e64000c1e1100 */
[----:B-1----:R-:W-:-:S05]  /*9310*/  PRMT R13, R218, 0x8880, RZ ;  /* 0x00008880da0d7816 */ /* 0x002fca00000000ff */
[----:B------:R-:W-:-:S07]  /*9320*/  IMAD R12, R13, R216, RZ ;  /* 0x000000d80d0c7224 */ /* 0x000fce00078e02ff */
.L_x_405:
[----:B------:R-:W-:Y:S05]  /*9330*/  BSYNC B1 ;  /* 0x0000000000017941 */ /* 0x000fea0003800000 */
.L_x_404:
[----:B-1----:R-:W-:Y:S01]  /*9340*/  @!P3 IMAD R13, R112, R217, R12 ;  /* 0x000000d9700db224 */ /* 0x002fe200078e020c */
[----:B------:R-:W-:Y:S04]  /*9350*/  BSSY B1, `(.L_x_406) ;  /* 0x0000006000017945 */ /* 0x000fe80003800000 */
[----:B------:R1:W-:Y:S01]  /*9360*/  @!P3 STG.E.U8 desc[UR36][R6.64+0x170], R13 ;  /* 0x0001700d0600b986 */ /* 0x0003e2000c101124 */
[----:B------:R-:W-:Y:S05]  /*9370*/  @P5 BRA `(.L_x_407) ;  /* 0x00000000000c5947 */ /* 0x000fea0003800000 */
[----:B------:R-:W1:Y:S02]  /*9380*/  LDG.E.U8 R218, desc[UR36][R10.64+0x171] ;  /* 0x000171240ada7981 */ /* 0x000e64000c1e1100 */
[----:B-1----:R-:W-:-:S05]  /*9390*/  PRMT R13, R218, 0x8880, RZ ;  /* 0x00008880da0d7816 */ /* 0x002fca00000000ff */
[----:B------:R-:W-:-:S07]  /*93a0*/  IMAD R12, R13, R216, RZ ;  /* 0x000000d80d0c7224 */ /* 0x000fce00078e02ff */
.L_x_407:
[----:B------:R-:W-:Y:S05]  /*93b0*/  BSYNC B1 ;  /* 0x0000000000017941 */ /* 0x000fea0003800000 */
.L_x_406:
        /* <DEDUP_REMOVED lines=9> */
[----:B------:R-:W-:Y:S01]  /*9450*/  ISETP.LT.OR P3, PT, R3, 0x9, !P3 ;  /* 0x000000090300780c */ /* 0x000fe20005f61670 */
[----:B------:R-:W-:-:S12]  /*9460*/  @P2 BRA `(.L_x_409) ;  /* 0x00000000000c2947 */ /* 0x000fd80003800000 */
[----:B------:R-:W1:Y:S02]  /*9470*/  LDG.E.U8 R218, desc[UR36][R4.64+0x170] ;  /* 0x0001702404da7981 */ /* 0x000e64000c1e1100 */
[----:B-1----:R-:W-:-:S05]  /*9480*/  PRMT R13, R218, 0x8880, RZ ;  /* 0x00008880da0d7816 */ /* 0x002fca00000000ff */
[----:B------:R-:W-:-:S07]  /*9490*/  IMAD R12, R13, R216, RZ ;  /* 0x000000d80d0c7224 */ /* 0x000fce00078e02ff */
.L_x_409:
[----:B------:R-:W-:Y:S05]  /*94a0*/  BSYNC B1 ;  /* 0x0000000000017941 */ /* 0x000fea0003800000 */
.L_x_408:
[----:B-1----:R-:W-:Y:S01]  /*94b0*/  @!P2 IMAD R13, R114, R217, R12 ;  /* 0x000000d9720da224 */ /* 0x002fe200078e020c */
[----:B------:R-:W-:Y:S04]  /*94c0*/  BSSY B1, `(.L_x_410) ;  /* 0x0000006000017945 */ /* 0x000fe80003800000 */
[----:B------:R1:W-:Y:S01]  /*94d0*/  @!P2 STG.E.U8 desc[UR36][R8.64+0x170], R13 ;  /* 0x0001700d0800a986 */ /* 0x0003e2000c101124 */
[----:B------:R-:W-:Y:S05]  /*94e0*/  @P0 BRA `(.L_x_411) ;  /* 0x00000000000c0947 */ /* 0x000fea0003800000 */
[----:B------:R-:W1:Y:S02]  /*94f0*/  LDG.E.U8 R218, desc[UR36][R4.64+0x171] ;  /* 0x0001712404da7981 */ /* 0x000e64000c1e1100 */
[----:B-1----:R-:W-:-:S05]  /*9500*/  PRMT R13, R218, 0x8880, RZ ;  /* 0x00008880da0d7816 */ /* 0x002fca00000000ff */
[----:B------:R-:W-:-:S07]  /*9510*/  IMAD R12, R13, R216, RZ ;  /* 0x000000d80d0c7224 */ /* 0x000fce00078e02ff */
.L_x_411:
[----:B------:R-:W-:Y:S05]  /*9520*/  BSYNC B1 ;  /* 0x0000000000017941 */ /* 0x000fea0003800000 */
.L_x_410:
[----:B------:R-:W-:Y:S01]  /*9530*/  @!P0 IMAD R115, R115, R217, R12 ;  /* 0x000000d973738224 */ /* 0x000fe200078e020c */
[----:B------:R-:W-:Y:S04]  /*9540*/  BSSY B1, `(.L_x_412) ;  /* 0x0000006000017945 */ /* 0x000fe80003800000 */
[----:B------:R0:W-:Y:S01]  /*9550*/  @!P0 STG.E.U8 desc[UR36][R8.64+0x171], R115 ;  /* 0x0001717308008986 */ /* 0x0001e2000c101124 */
[----:B------:R-:W-:Y:S05]  /*9560*/  @P5 BRA `(.L_x_413) ;  /* 0x00000000000c5947 */ /* 0x000fea0003800000 */
[----:B------:R-:W1:Y:S02]  /*9570*/  LDG.E.U8 R218, desc[UR36][R10.64+0x178] ;  /* 0x000178240ada7981 */ /* 0x000e64000c1e1100 */
[----:B-1----:R-:W-:-:S05]  /*9580*/  PRMT R13, R218, 0x8880, RZ ;  /* 0x00008880da0d7816 */ /* 0x002fca00000000ff */
[----:B------:R-:W-:-:S07]  /*9590*/  IMAD R12, R13, R216, RZ ;  /* 0x000000d80d0c7224 */ /* 0x000fce00078e02ff */
.L_x_413:
[----:B------:R-:W-:Y:S05]  /*95a0*/  BSYNC B1 ;  /* 0x0000000000017941 */ /* 0x000fea0003800000 */
.L_x_412:
[----:B-1----:R-:W-:Y:S01]  /*95b0*/  @!P5 IMAD R13, R116, R217, R12 ;  /* 0x000000d9740dd224 */ /* 0x002fe200078e020c */
[----:B------:R-:W-:Y:S04]  /*95c0*/  BSSY B1, `(.L_x_414) ;  /* 0x0000006000017945 */ /* 0x000fe80003800000 */
[----:B------:R1:W-:Y:S01]  /*95d0*/  @!P5 STG.E.U8 desc[UR36][R6.64+0x178], R13 ;  /* 0x0001780d0600d986 */ /* 0x0003e2000c101124 */
[----:B------:R-:W-:Y:S05]  /*95e0*/  @P4 BRA `(.L_x_415) ;  /* 0x00000000000c4947 */ /* 0x000fea0003800000 */
[----:B------:R-:W1:Y:S02]  /*95f0*/  LDG.E.U8 R218, desc[UR36][R10.64+0x179] ;  /* 0x000179240ada7981 */ /* 0x000e64000c1e1100 */
[----:B-1----:R-:W-:-:S05]  /*9600*/  PRMT R13, R218, 0x8880, RZ ;  /* 0x00008880da0d7816 */ /* 0x002fca00000000ff */
[----:B------:R-:W-:-:S07]  /*9610*/  IMAD R12, R13, R216, RZ ;  /* 0x000000d80d0c7224 */ /* 0x000fce00078e02ff */
.L_x_415:
[----:B------:R-:W-:Y:S05]  /*9620*/  BSYNC B1 ;  /* 0x0000000000017941 */ /* 0x000fea0003800000 */
.L_x_414:
[----:B------:R-:W-:Y:S01]  /*9630*/  @!P4 IMAD R117, R117, R217, R12 ;  /* 0x000000d97575c224 */ /* 0x000fe200078e020c */
[----:B------:R-:W-:Y:S04]  /*9640*/  BSSY B1, `(.L_x_416) ;  /* 0x0000006000017945 */ /* 0x000fe80003800000 */
[----:B------:R0:W-:Y:S01]  /*9650*/  @!P4 STG.E.U8 desc[UR36][R6.64+0x179], R117 ;  /* 0x000179750600c986 */ /* 0x0001e2000c101124 */
[----:B------:R-:W-:Y:S05]  /*9660*/  @P3 BRA `(.L_x_417) ;  /* 0x00000000000c3947 */ /* 0x000fea0003800000 */
[----:B------:R-:W0:Y:S02]  /*9670*/  LDG.E.U8 R218, desc[UR36][R4.64+0x178] ;  /* 0x0001782404da7981 */ /* 0x000e24000c1e1100 */
[----:B012-4-:R-:W-:-:S05]  /*9680*/  PRMT R7, R218, 0x8880, RZ ;  /* 0x00008880da077816 */ /* 0x017fca00000000ff */
[----:B------:R-:W-:-:S07]  /*9690*/  IMAD R12, R7, R216, RZ ;  /* 0x000000d8070c7224 */ /* 0x000fce00078e02ff */
.L_x_417:
[----:B------:R-:W-:Y:S05]  /*96a0*/  BSYNC B1 ;  /* 0x0000000000017941 */ /* 0x000fea0003800000 */
.L_x_416:
[----:B012-4-:R-:W-:Y:S01]  /*96b0*/  @!P3 IMAD R7, R118, R217, R12 ;  /* 0x000000d97607b224 */ /* 0x017fe200078e020c */
[----:B------:R-:W-:Y:S01]  /*96c0*/  ISETP.LT.OR P1, PT, R3, 0x9, !P1 ;  /* 0x000000090300780c */ /* 0x000fe20004f21670 */
[----:B------:R-:W-:Y:S03]  /*96d0*/  BSSY B1, `(.L_x_418) ;  /* 0x0000006000017945 */ /* 0x000fe60003800000 */
[----:B------:R0:W-:Y:S09]  /*96e0*/  @!P3 STG.E.U8 desc[UR36][R8.64+0x178], R7 ;  /* 0x000178070800b986 */ /* 0x0001f2000c101124 */
[----:B------:R-:W-:Y:S05]  /*96f0*/  @P1 BRA `(.L_x_419) ;  /* 0x00000000000c1947 */ /* 0x000fea0003800000 */
[----:B------:R-:W2:Y:S02]  /*9700*/  LDG.E.U8 R218, desc[UR36][R4.64+0x179] ;  /* 0x0001792404da7981 */ /* 0x000ea4000c1e1100 */
[----:B--2---:R-:W-:-:S05]  /*9710*/  PRMT R3, R218, 0x8880, RZ ;  /* 0x00008880da037816 */ /* 0x004fca00000000ff */
[----:B------:R-:W-:-:S07]  /*9720*/  IMAD R12, R3, R216, RZ ;  /* 0x000000d8030c7224 */ /* 0x000fce00078e02ff */
.L_x_419:
[----:B------:R-:W-:Y:S05]  /*9730*/  BSYNC B1 ;  /* 0x0000000000017941 */ /* 0x000fea0003800000 */
.L_x_418:
[----:B------:R-:W-:Y:S01]  /*9740*/  IMAD R119, R119, R217, R12 ;  /* 0x000000d977777224 */ /* 0x000fe200078e020c */
[----:B------:R-:W-:Y:S06]  /*9750*/  @P1 BRA `(.L_x_420) ;  /* 0x0000002800881947 */ /* 0x000fec0003800000 */
[----:B------:R1:W-:Y:S01]  /*9760*/  STG.E.U8 desc[UR36][R8.64+0x179], R119 ;  /* 0x0001797708007986 */ /* 0x0003e2000c101124 */
[----:B------:R-:W-:Y:S05]  /*9770*/  BRA `(.L_x_420) ;  /* 0x0000002800807947 */ /* 0x000fea0003800000 */
.L_x_35:
[C---:B------:R-:W-:Y:S02]  /*9780*/  ISETP.GE.AND P1, PT, R0.reuse, 0x1, PT ;  /* 0x000000010000780c */ /* 0x040fe40003f26270 */
[----:B------:R-:W-:Y:S02]  /*9790*/  ISETP.GE.AND P2, PT, R0, 0x2, PT ;  /* 0x000000020000780c */ /* 0x000fe40003f46270 */
[C---:B------:R-:W-:Y:S02]  /*97a0*/  ISETP.LT.OR P4, PT, R3.reuse, 0x1, !P1 ;  /* 0x000000010300780c */ /* 0x040fe40004f81670 */
[C---:B------:R-:W-:Y:S02]  /*97b0*/  ISETP.LT.OR P5, PT, R3.reuse, 0x1, !P2 ;  /* 0x000000010300780c */ /* 0x040fe400057a1670 */
[C---:B------:R-:W-:Y:S02]  /*97c0*/  ISETP.LT.OR P1, PT, R3.reuse, 0x9, !P1 ;  /* 0x000000090300780c */ /* 0x040fe40004f21670 */
[----:B------:R-:W-:-:S02]  /*97d0*/  ISETP.LT.OR P2, PT, R3, 0x9, !P2 ;  /* 0x000000090300780c */ /* 0x000fc40005741670 */
[C---:B------:R-:W-:Y:S02]  /*97e0*/  ISETP.GE.AND P3, PT, R0.reuse, 0x9, PT ;  /* 0x000000090000780c */ /* 0x040fe40003f66270 */
[----:B------:R-:W-:-:S03]  /*97f0*/  ISETP.GE.AND P0, PT, R0, 0xa, PT ;  /* 0x0000000a0000780c */ /* 0x000fc60003f06270 */
[-C--:B------:R-:W-:Y:S02]  /*9800*/  @!P4 IMAD R5, R120, R217.reuse, RZ ;  /* 0x000000d97805c224 */ /* 0x080fe400078e02ff */
[-C--:B------:R-:W-:Y:S02]  /*9810*/  @!P5 IMAD R121, R121, R217.reuse, RZ ;  /* 0x000000d97979d224 */ /* 0x080fe400078e02ff */
[-C--:B------:R-:W-:Y:S01]  /*9820*/  @!P1 IMAD R11, R122, R217.reuse, RZ ;  /* 0x000000d97a0b9224 */ /* 0x080fe200078e02ff */
[----:B------:R0:W-:Y:S01]  /*9830*/  @!P4 STG.E.U8 desc[UR36][R6.64], R5 ;  /* 0x000000050600c986 */ /* 0x0001e2000c101124 */
[----:B------:R-:W-:Y:S01]  /*9840*/  ISETP.LT.OR P4, PT, R3, 0x1, !P3 ;  /* 0x000000010300780c */ /* 0x000fe20005f81670 */
[----:B------:R-:W-:Y:S02]  /*9850*/  @!P2 IMAD R123, R123, R217, RZ ;  /* 0x000000d97b7ba224 */ /* 0x000fe400078e02ff */
[----:B------:R-:W-:Y:S01]  /*9860*/  @!P5 STG.E.U8 desc[UR36][R6.64+0x1], R121 ;  /* 0x000001790600d986 */ /* 0x000fe2000c101124 */
[----:B------:R-:W-:-:S02]  /*9870*/  ISETP.LT.OR P5, PT, R3, 0x1, !P0 ;  /* 0x000000010300780c */ /* 0x000fc400047a1670 */
[C---:B------:R-:W-:Y:S01]  /*9880*/  ISETP.LT.OR P0, PT, R3.reuse, 0x9, !P0 ;  /* 0x000000090300780c */ /* 0x040fe20004701670 */
[----:B------:R1:W-:Y:S01]  /*9890*/  @!P1 STG.E.U8 desc[UR36][R8.64], R11 ;  /* 0x0000000b08009986 */ /* 0x0003e2000c101124 */
[----:B------:R-:W-:Y:S02]  /*98a0*/  ISETP.LT.OR P1, PT, R3, 0x9, !P3 ;  /* 0x000000090300780c */ /* 0x000fe40005f21670 */
[C---:B------:R-:W-:Y:S01]  /*98b0*/  ISETP.GE.AND P3, PT, R0.reuse, 0x11, PT ;  /* 0x000000110000780c */ /* 0x040fe20003f66270 */
[----:B------:R-:W-:Y:S01]  /*98c0*/  @!P2 STG.E.U8 desc[UR36][R8.64+0x1], R123 ;  /* 0x0000017b0800a986 */ /* 0x000fe2000c101124 */
[----:B------:R-:W-:Y:S01]  /*98d0*/  ISETP.GE.AND P2, PT, R0, 0x12, PT ;  /* 0x000000120000780c */ /* 0x000fe20003f46270 */
[----:B------:R-:W-:-:S04]  /*98e0*/  @!P4 IMAD R13, R124, R217, RZ ;  /* 0x000000d97c0dc224 */ /* 0x000fc800078e02ff */
[-C--:B------:R-:W-:Y:S01]  /*98f0*/  @!P5 IMAD R125, R125, R217.reuse, RZ ;  /* 0x000000d97d7dd224 */ /* 0x080fe200078e02ff */
[----:B------:R-:W-:Y:S01]  /*9900*/  @!P4 STG.E.U8 desc[UR36][R6.64+0x8], R13 ;  /* 0x0000080d0600c986 */ /* 0x000fe2000c101124 */
[----:B------:R-:W-:Y:S01]  /*9910*/  ISETP.LT.OR P4, PT, R3, 0x1, !P3 ;  /* 0x000000010300780c */ /* 0x000fe20005f81670 */
[-C--:B------:R-:W-:Y:S02]  /*9920*/  @!P0 IMAD R127, R127, R217.reuse, RZ ;  /* 0x000000d97f7f8224 */ /* 0x080fe400078e02ff */
[----:B------:R-:W-:Y:S01]  /*9930*/  @!P5 STG.E.U8 desc[UR36][R6.64+0x9], R125 ;  /* 0x0000097d0600d986 */ /* 0x000fe2000c101124 */
[C---:B------:R-:W-:Y:S01]  /*9940*/  ISETP.LT.OR P5, PT, R3.reuse, 0x1, !P2 ;  /* 0x000000010300780c */ /* 0x040fe200057a1670 */
[----:B0-----:R-:W-:Y:S01]  /*9950*/  @!P1 IMAD R5, R126, R217, RZ ;  /* 0x000000d97e059224 */ /* 0x001fe200078e02ff */
[----:B------:R-:W-:Y:S01]  /*9960*/  ISETP.LT.OR P2, PT, R3, 0x9, !P2 ;  /* 0x000000090300780c */ /* 0x000fe20005741670 */
[----:B------:R-:W-:Y:S01]  /*9970*/  @!P0 STG.E.U8 desc[UR36][R8.64+0x9], R127 ;  /* 0x0000097f08008986 */ /* 0x000fe2000c101124 */
[----:B------:R-:W-:-:S03]  /*9980*/  ISETP.GE.AND P0, PT, R0, 0x1a, PT ;  /* 0x0000001a0000780c */ /* 0x000fc60003f06270 */
[----:B------:R0:W-:Y:S01]  /*9990*/  @!P1 STG.E.U8 desc[UR36][R8.64+0x8], R5 ;  /* 0x0000080508009986 */ /* 0x0001e2000c101124 */
[----:B------:R-:W-:Y:S01]  /*99a0*/  ISETP.LT.OR P1, PT, R3, 0x9, !P3 ;  /* 0x000000090300780c */ /* 0x000fe20005f21670 */
[----:B-1----:R-:W-:Y:S01]  /*99b0*/  @!P4 IMAD R11, R128, R217, RZ ;  /* 0x000000d9800bc224 */ /* 0x002fe200078e02ff */
[----:B------:R-:W-:-:S03]  /*99c0*/  ISETP.GE.AND P3, PT, R0, 0x19, PT ;  /* 0x000000190000780c */ /* 0x000fc60003f66270 */
[-C--:B------:R-:W-:Y:S01]  /*99d0*/  @!P5 IMAD R129, R129, R217.reuse, RZ ;  /* 0x000000d98181d224 */ /* 0x080fe200078e02ff */
[----:B------:R-:W-:Y:S01]  /*99e0*/  @!P4 STG.E.U8 desc[UR36][R6.64+0x10], R11 ;  /* 0x0000100b0600c986 */ /* 0x000fe2000c101124 */
[----:B------:R-:W-:Y:S01]  /*99f0*/  ISETP.LT.OR P4, PT, R3, 0x1, !P3 ;  /* 0x000000010300780c */ /* 0x000fe20005f81670 */
[-C--:B------:R-:W-:Y:S02]  /*9a00*/  @!P2 IMAD R131, R131, R217.reuse, RZ ;  /* 0x000000d98383a224 */ /* 0x080fe400078e02ff */
[----:B------:R-:W-:Y:S01]  /*9a10*/  @!P5 STG.E.U8 desc[UR36][R6.64+0x11], R129 ;  /* 0x000011810600d986 */ /* 0x000fe2000c101124 */
[----:B------:R-:W-:Y:S02]  /*9a20*/  ISETP.LT.OR P5, PT, R3, 0x1, !P0 ;  /* 0x000000010300780c */ /* 0x000fe400047a1670 */
[----:B0-----:R-:W-:Y:S01]  /*9a30*/  @!P1 IMAD R5, R130, R217, RZ ;  /* 0x000000d982059224 */ /* 0x001fe200078e02ff */
[----:B------:R-:W-:Y:S01]  /*9a40*/  @!P2 STG.E.U8 desc[UR36][R8.64+0x11], R131 ;  /* 0x000011830800a986 */ /* 0x000fe2000c101124 */
[----:B------:R-:W-:-:S02]  /*9a50*/  ISETP.GE.AND P2, PT, R0, 0x22, PT ;  /* 0x000000220000780c */ /* 0x000fc40003f46270 */
[C---:B------:R-:W-:Y:S01]  /*9a60*/  ISETP.LT.OR P0, PT, R3.reuse, 0x9, !P0 ;  /* 0x000000090300780c */ /* 0x040fe20004701670 */
[----:B------:R0:W-:Y:S01]  /*9a70*/  @!P1 STG.E.U8 desc[UR36][R8.64+0x10], R5 ;  /* 0x0000100508009986 */ /* 0x0001e2000c101124 */
[----:B------:R-:W-:Y:S01]  /*9a80*/  ISETP.LT.OR P1, PT, R3, 0x9, !P3 ;  /* 0x000000090300780c */ /* 0x000fe20005f21670 */
[----:B------:R-:W-:Y:S01]  /*9a90*/  @!P4 IMAD R13, R132, R217, RZ ;  /* 0x000000d9840dc224 */ /* 0x000fe200078e02ff */
[----:B------:R-:W-:-:S03]  /*9aa0*/  ISETP.GE.AND P3, PT, R0, 0x21, PT ;  /* 0x000000210000780c */ /* 0x000fc60003f66270 */
[----:B------:R-:W-:Y:S01]  /*9ab0*/  @!P5 IMAD R133, R133, R217, RZ ;  /* 0x000000d98585d224 */ /* 0x000fe200078e02ff */
[----:B------:R-:W-:Y:S01]  /*9ac0*/  @!P4 STG.E.U8 desc[UR36][R6.64+0x18], R13 ;  /* 0x0000180d0600c986 */ /* 0x000fe2000c101124 */
[----:B------:R-:W-:-:S03]  /*9ad0*/  ISETP.LT.OR P4, PT, R3, 0x1, !P3 ;  /* 0x000000010300780c */ /* 0x000fc60005f81670 */
[----:B------:R-:W-:Y:S01]  /*9ae0*/  @!P5 STG.E.U8 desc[UR36][R6.64+0x19], R133 ;  /* 0x000019850600d986 */ /* 0x000fe2000c101124 */
[----:B------:R-:W-:Y:S01]  /*9af0*/  ISETP.LT.OR P5, PT, R3, 0x1, !P2 ;  /* 0x000000010300780c */ /* 0x000fe200057a1670 */
[-C--:B------:R-:W-:Y:S01]  /*9b00*/  @!P0 IMAD R135, R135, R217.reuse, RZ ;  /* 0x000000d987878224 */ /* 0x080fe200078e02ff */
[----:B------:R-:W-:Y:S01]  /*9b10*/  ISETP.LT.OR P2, PT, R3, 0x9, !P2 ;  /* 0x000000090300780c */ /* 0x000fe20005741670 */
[----:B0-----:R-:W-:-:S03]  /*9b20*/  @!P1 IMAD R5, R134, R217, RZ ;  /* 0x000000d986059224 */ /* 0x001fc600078e02ff */
[----:B------:R-:W-:Y:S01]  /*9b30*/  @!P0 STG.E.U8 desc[UR36][R8.64+0x19], R135 ;  /* 0x0000198708008986 */ /* 0x000fe2000c101124 */
[----:B------:R-:W-:Y:S02]  /*9b40*/  ISETP.GE.AND P0, PT, R0, 0x2a, PT ;  /* 0x0000002a0000780c */ /* 0x000fe40003f06270 */
[-C--:B------:R-:W-:Y:S01]  /*9b50*/  @!P4 IMAD R11, R136, R217.reuse, RZ ;  /* 0x000000d9880bc224 */ /* 0x080fe200078e02ff */
[----:B------:R0:W-:Y:S01]  /*9b60*/  @!P1 STG.E.U8 desc[UR36][R8.64+0x18], R5 ;  /* 0x0000180508009986 */ /* 0x0001e2000c101124 */
[----:B------:R-:W-:Y:S02]  /*9b70*/  ISETP.LT.OR P1, PT, R3, 0x9, !P3 ;  /* 0x000000090300780c */ /* 0x000fe40005f21670 */
[-C--:B------:R-:W-:Y:S01]  /*9b80*/  @!P5 IMAD R137, R137, R217.reuse, RZ ;  /* 0x000000d98989d224 */ /* 0x080fe200078e02ff */
[----:B------:R-:W-:Y:S01]  /*9b90*/  ISETP.GE.AND P3, PT, R0, 0x29, PT ;  /* 0x000000290000780c */ /* 0x000fe20003f66270 */
[----:B------:R-:W-:Y:S01]  /*9ba0*/  @!P4 STG.E.U8 desc[UR36][R6.64+0x20], R11 ;  /* 0x0000200b0600c986 */ /* 0x000fe2000c101124 */
[----:B------:R-:W-:-:S02]  /*9bb0*/  @!P2 IMAD R139, R139, R217, RZ ;  /* 0x000000d98b8ba224 */ /* 0x000fc400078e02ff */
[C---:B------:R-:W-:Y:S01]  /*9bc0*/  ISETP.LT.OR P4, PT, R3.reuse, 0x1, !P3 ;  /* 0x000000010300780c */ /* 0x040fe20005f81670 */
[----:B------:R-:W-:Y:S01]  /*9bd0*/  @!P5 STG.E.U8 desc[UR36][R6.64+0x21], R137 ;  /* 0x000021890600d986 */ /* 0x000fe2000c101124 */
[C---:B------:R-:W-:Y:S02]  /*9be0*/  ISETP.LT.OR P5, PT, R3.reuse, 0x1, !P0 ;  /* 0x000000010300780c */ /* 0x040fe400047a1670 */
[----:B------:R-:W-:Y:S01]  /*9bf0*/  ISETP.LT.OR P0, PT, R3, 0x9, !P0 ;  /* 0x000000090300780c */ /* 0x000fe20004701670 */
[----:B------:R-:W-:Y:S01]  /*9c00*/  @!P2 STG.E.U8 desc[UR36][R8.64+0x21], R139 ;  /* 0x0000218b0800a986 */ /* 0x000fe2000c101124 */
[----:B0-----:R-:W-:Y:S01]  /*9c10*/  @!P1 IMAD R5, R138, R217, RZ ;  /* 0x000000d98a059224 */ /* 0x001fe200078e02ff */
[----:B------:R-:W-:-:S04]  /*9c20*/  ISETP.GE.AND P2, PT, R0, 0x32, PT ;  /* 0x000000320000780c */ /* 0x000fc80003f46270 */
[----:B------:R0:W-:Y:S01]  /*9c30*/  @!P1 STG.E.U8 desc[UR36][R8.64+0x20], R5 ;  /* 0x0000200508009986 */ /* 0x0001e2000c101124 */
[----:B------:R-:W-:Y:S01]  /*9c40*/  ISETP.LT.OR P1, PT, R3, 0x9, !P3 ;  /* 0x000000090300780c */ /* 0x000fe20005f21670 */
[-C--:B------:R-:W-:Y:S01]  /*9c50*/  @!P4 IMAD R13, R140, R217.reuse, RZ ;  /* 0x000000d98c0dc224 */ /* 0x080fe200078e02ff */
[----:B------:R-:W-:Y:S01]  /*9c60*/  ISETP.GE.AND P3, PT, R0, 0x31, PT ;  /* 0x000000310000780c */ /* 0x000fe20003f66270 */
[-C--:B------:R-:W-:Y:S02]  /*9c70*/  @!P5 IMAD R141, R141, R217.reuse, RZ ;  /* 0x000000d98d8dd224 */ /* 0x080fe400078e02ff */
[----:B------:R-:W-:Y:S01]  /*9c80*/  @!P0 IMAD R143, R143, R217, RZ ;  /* 0x000000d98f8f8224 */ /* 0x000fe200078e02ff */
[----:B------:R-:W-:Y:S01]  /*9c90*/  @!P4 STG.E.U8 desc[UR36][R6.64+0x28], R13 ;  /* 0x0000280d0600c986 */ /* 0x000fe2000c101124 */
[----:B------:R-:W-:-:S03]  /*9ca0*/  ISETP.LT.OR P4, PT, R3, 0x1, !P3 ;  /* 0x000000010300780c */ /* 0x000fc60005f81670 */
[----:B------:R-:W-:Y:S01]  /*9cb0*/  @!P5 STG.E.U8 desc[UR36][R6.64+0x29], R141 ;  /* 0x0000298d0600d986 */ /* 0x000fe2000c101124 */
[C---:B------:R-:W-:Y:S02]  /*9cc0*/  ISETP.LT.OR P5, PT, R3.reuse, 0x1, !P2 ;  /* 0x000000010300780c */ /* 0x040fe400057a1670 */
[-C--:B0-----:R-:W-:Y:S01]  /*9cd0*/  @!P1 IMAD R5, R142, R217.reuse, RZ ;  /* 0x000000d98e059224 */ /* 0x081fe200078e02ff */
[----:B------:R-:W-:Y:S01]  /*9ce0*/  @!P0 STG.E.U8 desc[UR36][R8.64+0x29], R143 ;  /* 0x0000298f08008986 */ /* 0x000fe2000c101124 */
[C---:B------:R-:W-:Y:S02]  /*9cf0*/  ISETP.LT.OR P2, PT, R3.reuse, 0x9, !P2 ;  /* 0x000000090300780c */ /* 0x040fe40005741670 */
[----:B------:R-:W-:Y:S01]  /*9d00*/  ISETP.GE.AND P0, PT, R0, 0x3a, PT ;  /* 0x0000003a0000780c */ /* 0x000fe20003f06270 */
[----:B------:R0:W-:Y:S01]  /*9d10*/  @!P1 STG.E.U8 desc[UR36][R8.64+0x28], R5 ;  /* 0x0000280508009986 */ /* 0x0001e2000c101124 */
[----:B------:R-:W-:Y:S01]  /*9d20*/  ISETP.LT.OR P1, PT, R3, 0x9, !P3 ;  /* 0x000000090300780c */ /* 0x000fe20005f21670 */
[----:B------:R-:W-:Y:S01]  /*9d30*/  @!P4 IMAD R11, R144, R217, RZ ;  /* 0x000000d9900bc224 */ /* 0x000fe200078e02ff */
[----:B------:R-:W-:-:S03]  /*9d40*/  ISETP.GE.AND P3, PT, R0, 0x39, PT ;  /* 0x000000390000780c */ /* 0x000fc60003f66270 */
[-C--:B------:R-:W-:Y:S01]  /*9d50*/  @!P5 IMAD R145, R145, R217.reuse, RZ ;  /* 0x000000d99191d224 */ /* 0x080fe200078e02ff */
[----:B------:R-:W-:Y:S01]  /*9d60*/  @!P4 STG.E.U8 desc[UR36][R6.64+0x30], R11 ;  /* 0x0000300b0600c986 */ /* 0x000fe2000c101124 */
[----:B------:R-:W-:Y:S02]  /*9d70*/  ISETP.LT.OR P4, PT, R3, 0x1, !P3 ;  /* 0x000000010300780c */ /* 0x000fe40005f81670 */
[-C--:B------:R-:W-:Y:S01]  /*9d80*/  @!P2 IMAD R147, R147, R217.reuse, RZ ;  /* 0x000000d99393a224 */ /* 0x080fe200078e02ff */
        /* <DEDUP_REMOVED lines=212> */
[----:B0-----:R-:W-:Y:S01]  /*aad0*/  @!P1 IMAD R5, R206, R217, RZ ;  /* 0x000000d9ce059224 */ /* 0x001fe200078e02ff */
[----:B------:R-:W-:Y:S01]  /*aae0*/  ISETP.LT.OR P2, PT, R3, 0x9, !P2 ;  /* 0x000000090300780c */ /* 0x000fe20005741670 */
[----:B------:R-:W-:Y:S01]  /*aaf0*/  @!P0 STG.E.U8 desc[UR36][R8.64+0xa9], R207 ;  /* 0x0000a9cf08008986 */ /* 0x000fe2000c101124 */
[----:B------:R-:W-:-:S03]  /*ab00*/  ISETP.GE.AND P0, PT, R0, 0xba, PT ;  /* 0x000000ba0000780c */ /* 0x000fc60003f06270 */
[----:B------:R0:W-:Y:S01]  /*ab10*/  @!P1 STG.E.U8 desc[UR36][R8.64+0xa8], R5 ;  /* 0x0000a80508009986 */ /* 0x0001e2000c101124 */
[-C--:B------:R-:W-:Y:S01]  /*ab20*/  @!P4 IMAD R11, R208, R217.reuse, RZ ;  /* 0x000000d9d00bc224 */ /* 0x080fe200078e02ff */
[----:B------:R-:W-:Y:S02]  /*ab30*/  ISETP.LT.OR P1, PT, R3, 0x9, !P3 ;  /* 0x000000090300780c */ /* 0x000fe40005f21670 */
[----:B------:R-:W-:Y:S01]  /*ab40*/  ISETP.GE.AND P3, PT, R0, 0xb9, PT ;  /* 0x000000b90000780c */ /* 0x000fe20003f66270 */
[-C--:B------:R-:W-:Y:S01]  /*ab50*/  @!P5 IMAD R209, R209, R217.reuse, RZ ;  /* 0x000000d9d1d1d224 */ /* 0x080fe200078e02ff */
[----:B------:R-:W-:Y:S02]  /*ab60*/  @!P4 STG.E.U8 desc[UR36][R6.64+0xb0], R11 ;  /* 0x0000b00b0600c986 */ /* 0x000fe4000c101124 */
[----:B------:R-:W-:Y:S01]  /*ab70*/  ISETP.LT.OR P4, PT, R3, 0x1, !P3 ;  /* 0x000000010300780c */ /* 0x000fe20005f81670 */
[----:B------:R-:W-:Y:S01]  /*ab80*/  @!P2 IMAD R211, R211, R217, RZ ;  /* 0x000000d9d3d3a224 */ /* 0x000fe200078e02ff */
[----:B------:R-:W-:Y:S01]  /*ab90*/  @!P5 STG.E.U8 desc[UR36][R6.64+0xb1], R209 ;  /* 0x0000b1d10600d986 */ /* 0x000fe2000c101124 */
[----:B------:R-:W-:-:S02]  /*aba0*/  ISETP.LT.OR P5, PT, R3, 0x1, !P0 ;  /* 0x000000010300780c */ /* 0x000fc400047a1670 */
[C---:B------:R-:W-:Y:S01]  /*abb0*/  ISETP.LT.OR P0, PT, R3.reuse, 0x9, !P0 ;  /* 0x000000090300780c */ /* 0x040fe20004701670 */
[----:B------:R-:W-:Y:S01]  /*abc0*/  @!P2 STG.E.U8 desc[UR36][R8.64+0xb1], R211 ;  /* 0x0000b1d30800a986 */ /* 0x000fe2000c101124 */
[-C--:B0-----:R-:W-:Y:S01]  /*abd0*/  @!P1 IMAD R5, R210, R217.reuse, RZ ;  /* 0x000000d9d2059224 */ /* 0x081fe200078e02ff */
[----:B------:R-:W-:Y:S02]  /*abe0*/  ISETP.LT.OR P2, PT, R3, 0x9, !P3 ;  /* 0x000000090300780c */ /* 0x000fe40005f41670 */
[----:B------:R-:W-:Y:S02]  /*abf0*/  ISETP.GE.AND P3, PT, R0, 0xc1, PT ;  /* 0x000000c10000780c */ /* 0x000fe40003f66270 */
[----:B------:R0:W-:Y:S01]  /*ac00*/  @!P1 STG.E.U8 desc[UR36][R8.64+0xb0], R5 ;  /* 0x0000b00508009986 */ /* 0x0001e2000c101124 */
[-C--:B------:R-:W-:Y:S01]  /*ac10*/  @!P4 IMAD R13, R212, R217.reuse, RZ ;  /* 0x000000d9d40dc224 */ /* 0x080fe200078e02ff */
[----:B------:R-:W-:Y:S02]  /*ac20*/  ISETP.GE.AND P1, PT, R0, 0xc2, PT ;  /* 0x000000c20000780c */ /* 0x000fe40003f26270 */
[----:B------:R-:W-:-:S02]  /*ac30*/  @!P5 IMAD R213, R213, R217, RZ ;  /* 0x000000d9d5d5d224 */ /* 0x000fc400078e02ff */
[----:B------:R-:W-:Y:S01]  /*ac40*/  @!P4 STG.E.U8 desc[UR36][R6.64+0xb8], R13 ;  /* 0x0000b80d0600c986 */ /* 0x000fe2000c101124 */
[----:B------:R-:W-:Y:S01]  /*ac50*/  ISETP.LT.OR P4, PT, R3, 0x1, !P3 ;  /* 0x000000010300780c */ /* 0x000fe20005f81670 */
[-C--:B------:R-:W-:Y:S01]  /*ac60*/  @!P0 IMAD R215, R215, R217.reuse, RZ ;  /* 0x000000d9d7d78224 */ /* 0x080fe200078e02ff */
[C---:B------:R-:W-:Y:S01]  /*ac70*/  ISETP.LT.OR P3, PT, R3.reuse, 0x9, !P3 ;  /* 0x000000090300780c */ /* 0x040fe20005f61670 */
[----:B------:R-:W-:Y:S01]  /*ac80*/  @!P5 STG.E.U8 desc[UR36][R6.64+0xb9], R213 ;  /* 0x0000b9d50600d986 */ /* 0x000fe2000c101124 */
[C---:B------:R-:W-:Y:S01]  /*ac90*/  ISETP.LT.OR P5, PT, R3.reuse, 0x1, !P1 ;  /* 0x000000010300780c */ /* 0x040fe20004fa1670 */
[----:B0-----:R-:W-:Y:S01]  /*aca0*/  @!P2 IMAD R5, R214, R217, RZ ;  /* 0x000000d9d605a224 */ /* 0x001fe200078e02ff */
[----:B------:R-:W-:Y:S01]  /*acb0*/  ISETP.LT.OR P1, PT, R3, 0x9, !P1 ;  /* 0x000000090300780c */ /* 0x000fe20004f21670 */
[----:B------:R-:W-:Y:S01]  /*acc0*/  @!P0 STG.E.U8 desc[UR36][R8.64+0xb9], R215 ;  /* 0x0000b9d708008986 */ /* 0x000fe2000c101124 */
[----:B------:R-:W-:-:S03]  /*acd0*/  ISETP.GE.AND P0, PT, R0, 0xca, PT ;  /* 0x000000ca0000780c */ /* 0x000fc60003f06270 */
[----:B------:R0:W-:Y:S01]  /*ace0*/  @!P2 STG.E.U8 desc[UR36][R8.64+0xb8], R5 ;  /* 0x0000b8050800a986 */ /* 0x0001e2000c101124 */
[----:B------:R-:W-:Y:S01]  /*acf0*/  ISETP.GE.AND P2, PT, R0, 0xc9, PT ;  /* 0x000000c90000780c */ /* 0x000fe20003f46270 */
[----:B------:R-:W-:-:S04]  /*ad00*/  @!P4 IMAD R11, R24, R217, RZ ;  /* 0x000000d9180bc224 */ /* 0x000fc800078e02ff */
[-C--:B------:R-:W-:Y:S01]  /*ad10*/  @!P5 IMAD R25, R25, R217.reuse, RZ ;  /* 0x000000d91919d224 */ /* 0x080fe200078e02ff */
        /* <DEDUP_REMOVED lines=12> */
[-C--:B------:R-:W-:Y:S02]  /*ade0*/  @!P4 IMAD R29, R29, R217.reuse, RZ ;  /* 0x000000d91d1dc224 */ /* 0x080fe400078e02ff */
[-C--:B------:R-:W-:Y:S02]  /*adf0*/  @!P0 IMAD R31, R31, R217.reuse, RZ ;  /* 0x000000d91f1f8224 */ /* 0x080fe400078e02ff */
[-C--:B------:R-:W-:Y:S01]  /*ae00*/  @!P5 IMAD R13, R28, R217.reuse, RZ ;  /* 0x000000d91c0dd224 */ /* 0x080fe200078e02ff */
[----:B------:R-:W-:Y:S01]  /*ae10*/  @!P4 STG.E.U8 desc[UR36][R6.64+0xc9], R29 ;  /* 0x0000c91d0600c986 */ /* 0x000fe2000c101124 */
[C---:B------:R-:W-:Y:S02]  /*ae20*/  ISETP.LT.OR P4, PT, R3.reuse, 0x1, !P3 ;  /* 0x000000010300780c */ /* 0x040fe40005f81670 */
        /* <DEDUP_REMOVED lines=291> */
[----:B------:R1:W-:Y:S01]  /*c060*/  @!P4 STG.E.U8 desc[UR36][R6.64+0x170], R11 ;  /* 0x0001700b0600c986 */ /* 0x0003e2000c101124 */
[----:B------:R-:W-:Y:S01]  /*c070*/  ISETP.LT.OR P4, PT, R3, 0x1, !P2 ;  /* 0x000000010300780c */ /* 0x000fe20005781670 */
[-C--:B------:R-:W-:Y:S01]  /*c080*/  @!P1 IMAD R115, R115, R217.reuse, RZ ;  /* 0x000000d973739224 */ /* 0x080fe200078e02ff */
[C---:B------:R-:W-:Y:S01]  /*c090*/  ISETP.LT.OR P2, PT, R3.reuse, 0x9, !P2 ;  /* 0x000000090300780c */ /* 0x040fe20005741670 */
[----:B------:R2:W-:Y:S01]  /*c0a0*/  @!P5 STG.E.U8 desc[UR36][R6.64+0x171], R113 ;  /* 0x000171710600d986 */ /* 0x0005e2000c101124 */
[C---:B------:R-:W-:Y:S02]  /*c0b0*/  ISETP.LT.OR P5, PT, R3.reuse, 0x1, !P0 ;  /* 0x000000010300780c */ /* 0x040fe400047a1670 */
[----:B------:R-:W-:Y:S01]  /*c0c0*/  ISETP.LT.OR P0, PT, R3, 0x9, !P0 ;  /* 0x000000090300780c */ /* 0x000fe20004701670 */
[-C--:B------:R-:W-:Y:S01]  /*c0d0*/  @!P3 IMAD R3, R114, R217.reuse, RZ ;  /* 0x000000d97203b224 */ /* 0x080fe200078e02ff */
[----:B------:R2:W-:Y:S04]  /*c0e0*/  @!P1 STG.E.U8 desc[UR36][R8.64+0x171], R115 ;  /* 0x0001717308009986 */ /* 0x0005e8000c101124 */
[----:B------:R2:W-:Y:S01]  /*c0f0*/  @!P3 STG.E.U8 desc[UR36][R8.64+0x170], R3 ;  /* 0x000170030800b986 */ /* 0x0005e2000c101124 */
[----:B0-----:R-:W-:-:S02]  /*c100*/  @!P4 IMAD R5, R116, R217, RZ ;  /* 0x000000d97405c224 */ /* 0x001fc400078e02ff */
[-C--:B-1----:R-:W-:Y:S02]  /*c110*/  @!P2 IMAD R11, R118, R217.reuse, RZ ;  /* 0x000000d9760ba224 */ /* 0x082fe400078e02ff */
[-C--:B------:R-:W-:Y:S01]  /*c120*/  @!P5 IMAD R117, R117, R217.reuse, RZ ;  /* 0x000000d97575d224 */ /* 0x080fe200078e02ff */
[----:B------:R2:W-:Y:S01]  /*c130*/  @!P4 STG.E.U8 desc[UR36][R6.64+0x178], R5 ;  /* 0x000178050600c986 */ /* 0x0005e2000c101124 */
[----:B------:R-:W-:-:S03]  /*c140*/  @!P0 IMAD R119, R119, R217, RZ ;  /* 0x000000d977778224 */ /* 0x000fc600078e02ff */
[----:B------:R2:W-:Y:S04]  /*c150*/  @!P5 STG.E.U8 desc[UR36][R6.64+0x179], R117 ;  /* 0x000179750600d986 */ /* 0x0005e8000c101124 */
[----:B------:R2:W-:Y:S04]  /*c160*/  @!P2 STG.E.U8 desc[UR36][R8.64+0x178], R11 ;  /* 0x0001780b0800a986 */ /* 0x0005e8000c101124 */
[----:B------:R2:W-:Y:S02]  /*c170*/  @!P0 STG.E.U8 desc[UR36][R8.64+0x179], R119 ;  /* 0x0001797708008986 */ /* 0x0005e4000c101124 */
.L_x_420:
[----:B------:R-:W-:Y:S05]  /*c180*/  BSYNC B0 ;  /* 0x0000000000007941 */ /* 0x000fea0003800000 */
.L_x_34:
[----:B------:R-:W-:Y:S01]  /*c190*/  ULDC UR4, c[0x0][0xc] ;  /* 0x0000030000047ab9 */ /* 0x000fe20000000800 */
[----:B------:R-:W-:Y:S01]  /*c1a0*/  ULDC UR5, c[0x0][0x10] ;  /* 0x0000040000057ab9 */ /* 0x000fe20000000800 */
[----:B--2---:R-:W2:Y:S01]  /*c1b0*/  LDC R3, c[0x0][0x14] ;  /* 0x00000500ff037b82 */ /* 0x004ea20000000800 */
[----:B------:R-:W-:Y:S01]  /*c1c0*/  UIMAD.WIDE.U32 UR4, UR4, UR5, URZ ;  /* 0x00000005040472a5 */ /* 0x000fe2000f8e003f */
[----:B------:R-:W-:Y:S01]  /*c1d0*/  IMAD.MOV.U32 R4, RZ, RZ, R19 ;  /* 0x000000ffff047224 */ /* 0x000fe200078e0013 */
[----:B------:R-:W-:Y:S01]  /*c1e0*/  PRMT R0, RZ, 0x7610, R0 ;  /* 0x00007610ff007816 */ /* 0x000fe20000000000 */
[----:B------:R-:W-:Y:S02]  /*c1f0*/  IMAD.MOV.U32 R5, RZ, RZ, R18 ;  /* 0x000000ffff057224 */ /* 0x000fe400078e0012 */
[----:B------:R-:W-:Y:S02]  /*c200*/  IMAD.MOV.U32 R22, RZ, RZ, -0x1 ;  /* 0xffffffffff167424 */ /* 0x000fe400078e00ff */
[----:B--2---:R-:W-:-:S04]  /*c210*/  IMAD.WIDE.U32 R4, R3, UR4, R4 ;  /* 0x0000000403047c25 */ /* 0x004fc8000f8e0004 */
[----:B------:R-:W-:Y:S01]  /*c220*/  IMAD R3, R3, UR5, RZ ;  /* 0x0000000503037c24 */ /* 0x000fe2000f8e02ff */
[----:B------:R-:W-:Y:S01]  /*c230*/  ULDC.64 UR4, c[0x0][0x650] ;  /* 0x0001940000047ab9 */ /* 0x000fe20000000a00 */
[----:B------:R-:W-:Y:S01]  /*c240*/  IMAD.MOV.U32 R19, RZ, RZ, R4 ;  /* 0x000000ffff137224 */ /* 0x000fe200078e0004 */
[----:B------:R-:W-:Y:S01]  /*c250*/  ISETP.GE.U32.AND P0, PT, R4, UR4, PT ;  /* 0x0000000404007c0c */ /* 0x000fe2000bf06070 */
[----:B------:R-:W-:Y:S02]  /*c260*/  IMAD.IADD R18, R5, 0x1, R3 ;  /* 0x0000000105127824 */ /* 0x000fe400078e0203 */
[----:B------:R-:W-:-:S03]  /*c270*/  IMAD.MOV.U32 R3, RZ, RZ, -0x1 ;  /* 0xffffffffff037424 */ /* 0x000fc600078e00ff */
[----:B------:R-:W-:Y:S02]  /*c280*/  ISETP.GE.U32.AND.EX P0, PT, R18, UR5, PT, P0 ;  /* 0x0000000512007c0c */ /* 0x000fe4000bf06100 */
[----:B------:R2:W-:Y:S11]  /*c290*/  STL [R1], R3 ;  /* 0x0000000301007387 */ /* 0x0005f60000100800 */
[----:B--2---:R-:W-:Y:S05]  /*c2a0*/  @P0 BRA `(.L_x_421) ;  /* 0x0000000400740947 */ /* 0x004fea0003800000 */
[----:B------:R-:W2:Y:S01]  /*c2b0*/  S2R R20, SR_CTAID.X ;  /* 0x0000000000147919 */ /* 0x000ea20000002500 */
[----:B------:R-:W4:Y:S01]  /*c2c0*/  LDC.64 R10, c[0x0][0x628] ;  /* 0x00018a00ff0a7b82 */ /* 0x000f220000000a00 */
[----:B------:R-:W-:Y:S01]  /*c2d0*/  ULDC UR4, c[0x0][0x150] ;  /* 0x0000540000047ab9 */ /* 0x000fe20000000800 */
[----:B01-3--:R-:W-:Y:S01]  /*c2e0*/  IMAD.MOV.U32 R8, RZ, RZ, R19 ;  /* 0x000000ffff087224 */ /* 0x00bfe200078e0013 */
[----:B------:R-:W0:Y:S01]  /*c2f0*/  S2R R24, SR_CTAID.Y ;  /* 0x0000000000187919 */ /* 0x000e220000002600 */
[----:B------:R-:W-:-:S04]  /*c300*/  IMAD.MOV.U32 R9, RZ, RZ, R18 ;  /* 0x000000ffff097224 */ /* 0x000fc800078e0012 */
[----:B------:R-:W1:Y:S08]  /*c310*/  LDC R23, c[0x0][0x144] ;  /* 0x00005100ff177b82 */ /* 0x000e700000000800 */
[----:B------:R-:W3:Y:S08]  /*c320*/  LDC R12, c[0x0][0x630] ;  /* 0x00018c00ff0c7b82 */ /* 0x000ef00000000800 */
[----:B------:R-:W0:Y:S01]  /*c330*/  LDC.64 R14, c[0x0][0x620] ;  /* 0x00018800ff0e7b82 */ /* 0x000e220000000a00 */
[----:B----4-:R-:W-:-:S04]  /*c340*/  ISETP.NE.U32.AND P0, PT, R10, RZ, PT ;  /* 0x000000ff0a00720c */ /* 0x010fc80003f05070 */
[----:B------:R-:W-:Y:S02]  /*c350*/  ISETP.NE.AND.EX P0, PT, R11, RZ, PT, P0 ;  /* 0x000000ff0b00720c */ /* 0x000fe40003f05300 */
[----:B--2---:R-:W-:-:S05]  /*c360*/  I2FP.F32.U32 R0, R20 ;  /* 0x0000001400007245 */ /* 0x004fca0000201000 */
[----:B------:R-:W-:-:S04]  /*c370*/  FMUL R0, R0, UR4 ;  /* 0x0000000400007c20 */ /* 0x000fc80008400000 */
[----:B------:R2:W4:Y:S02]  /*c380*/  F2I.U32.TRUNC.NTZ R21, R0 ;  /* 0x0000000000157305 */ /* 0x000524000020f000 */
[----:B-1-3--:R-:W-:Y:S05]  /*c390*/  @!P0 BRA `(.L_x_422) ;  /* 0x0000000000288947 */ /* 0x00afea0003800000 */
[----:B--2---:R-:W1:Y:S02]  /*c3a0*/  LDC R0, c[0x0][0x634] ;  /* 0x00018d00ff007b82 */ /* 0x004e640000000800 */
[----:B-1----:R-:W-:-:S05]  /*c3b0*/  IADD3 R3, P0, R19, R0, RZ ;  /* 0x0000000013037210 */ /* 0x002fca0007f1e0ff */
        /* <DEDUP_REMOVED lines=8> */
.L_x_422:
[-CC-:B------:R-:W-:Y:S01]  /*c440*/  SHF.R.U64 R22, R8, R12.reuse, R9.reuse ;  /* 0x0000000c08167219 */ /* 0x180fe20000001209 */
[----:B------:R-:W1:Y:S01]  /*c450*/  LDC.64 R30, c[0x0][0x640] ;  /* 0x00019000ff1e7b82 */ /* 0x000e620000000a00 */
[----:B--2---:R-:W-:Y:S01]  /*c460*/  SHF.R.U32.HI R0, RZ, R12, R9 ;  /* 0x0000000cff007219 */ /* 0x004fe20000011609 */
[----:B------:R-:W-:Y:S01]  /*c470*/  IMAD.MOV.U32 R4, RZ, RZ, R19 ;  /* 0x000000ffff047224 */ /* 0x000fe200078e0013 */
[----:B------:R-:W-:Y:S01]  /*c480*/  IADD3 R3, P0, RZ, -R22, RZ ;  /* 0x80000016ff037210 */ /* 0x000fe20007f1e0ff */
[----:B----4-:R-:W-:Y:S01]  /*c490*/  IMAD.MOV R21, RZ, RZ, -R21 ;  /* 0x000000ffff157224 */ /* 0x010fe200078e0a15 */
[----:B------:R-:W-:Y:S01]  /*c4a0*/  ULDC UR4, c[0x0][0x154] ;  /* 0x0000550000047ab9 */ /* 0x000fe20000000800 */
[----:B------:R-:W-:Y:S02]  /*c4b0*/  IMAD.MOV.U32 R7, RZ, RZ, 0x1 ;  /* 0x00000001ff077424 */ /* 0x000fe400078e00ff */
[----:B------:R-:W2:Y:S01]  /*c4c0*/  LDC R6, c[0x0][0x618] ;  /* 0x00018600ff067b82 */ /* 0x000ea20000000800 */
[----:B------:R-:W-:-:S02]  /*c4d0*/  IMAD.X R5, RZ, RZ, ~R0, P0 ;  /* 0x000000ffff057224 */ /* 0x000fc400000e0e00 */
[----:B------:R-:W-:Y:S02]  /*c4e0*/  IMAD R26, R23, R21, R20 ;  /* 0x00000015171a7224 */ /* 0x000fe400078e0214 */
[-C--:B0-----:R-:W-:Y:S02]  /*c4f0*/  IMAD R0, R5, R14.reuse, RZ ;  /* 0x0000000e05007224 */ /* 0x081fe400078e02ff */
[----:B------:R-:W-:Y:S01]  /*c500*/  IMAD.MOV.U32 R5, RZ, RZ, R18 ;  /* 0x000000ffff057224 */ /* 0x000fe200078e0012 */
[----:B------:R-:W0:Y:S01]  /*c510*/  LDC R8, c[0x0][0x608] ;  /* 0x00018200ff087b82 */ /* 0x000e220000000800 */
[----:B------:R-:W-:-:S04]  /*c520*/  IMAD.WIDE.U32 R4, R3, R14, R4 ;  /* 0x0000000e03047225 */ /* 0x000fc800078e0004 */
[----:B------:R-:W-:-:S03]  /*c530*/  IMAD R3, R3, R15, R0 ;  /* 0x0000000f03037224 */ /* 0x000fc600078e0200 */
[----:B------:R-:W3:Y:S01]  /*c540*/  LDC R28, c[0x0][0x658] ;  /* 0x00019600ff1c7b82 */ /* 0x000ee20000000800 */
[----:B------:R-:W-:Y:S01]  /*c550*/  I2FP.F32.U32 R0, R24 ;  /* 0x0000001800007245 */ /* 0x000fe20000201000 */
[----:B------:R-:W-:Y:S01]  /*c560*/  IMAD.IADD R3, R5, 0x1, R3 ;  /* 0x0000000105037824 */ /* 0x000fe200078e0203 */
[----:B-1----:R-:W-:Y:S01]  /*c570*/  ISETP.NE.U32.AND P0, PT, R30, RZ, PT ;  /* 0x000000ff1e00720c */ /* 0x002fe20003f05070 */
[----:B------:R-:W-:Y:S02]  /*c580*/  IMAD.MOV.U32 R5, RZ, RZ, -0x1 ;  /* 0xffffffffff057424 */ /* 0x000fe400078e00ff */
[----:B------:R-:W-:Y:S02]  /*c590*/  FMUL R0, R0, UR4 ;  /* 0x0000000400007c20 */ /* 0x000fe40008400000 */
[----:B------:R-:W1:Y:S01]  /*c5a0*/  LDC R15, c[0x0][0x148] ;  /* 0x00005200ff0f7b82 */ /* 0x000e620000000800 */
[----:B--2---:R-:W-:Y:S01]  /*c5b0*/  SHF.R.U64 R12, R4, R6, R3 ;  /* 0x00000006040c7219 */ /* 0x004fe20000001203 */
[----:B------:R2:W4:Y:S01]  /*c5c0*/  F2I.U32.TRUNC.NTZ R13, R0 ;  /* 0x00000000000d7305 */ /* 0x000522000020f000 */
[----:B------:R-:W-:-:S02]  /*c5d0*/  ISETP.NE.AND.EX P0, PT, R31, RZ, PT, P0 ;  /* 0x000000ff1f00720c */ /* 0x000fc40003f05300 */
[----:B------:R-:W-:-:S03]  /*c5e0*/  SHF.R.U32.HI R3, RZ, R6, R3 ;  /* 0x00000006ff037219 */ /* 0x000fc60000011603 */
[----:B------:R-:W1:Y:S01]  /*c5f0*/  LDC R20, c[0x0][0x600] ;  /* 0x00018000ff147b82 */ /* 0x000e620000000800 */
[-CC-:B0-----:R-:W-:Y:S02]  /*c600*/  SHF.R.U64 R10, R12, R8.reuse, R3.reuse ;  /* 0x000000080c0a7219 */ /* 0x181fe40000001203 */
[----:B------:R-:W-:-:S05]  /*c610*/  SHF.R.U32.HI R3, RZ, R8, R3 ;  /* 0x00000008ff037219 */ /* 0x000fca0000011603 */
[----:B------:R-:W0:Y:S01]  /*c620*/  LDC R21, c[0x0][0x648] ;  /* 0x00019200ff157b82 */ /* 0x000e220000000800 */
[-C--:B---3--:R-:W-:Y:S02]  /*c630*/  SHF.L.U32 R4, R5, R28.reuse, RZ ;  /* 0x0000001c05047219 */ /* 0x088fe400000006ff */
[-CC-:B------:R-:W-:Y:S02]  /*c640*/  SHF.R.U64 R14, R10, R28.reuse, R3.reuse ;  /* 0x0000001c0a0e7219 */ /* 0x180fe40000001203 */
[----:B------:R-:W-:Y:S02]  /*c650*/  SHF.R.U32.HI R5, RZ, R28, R3 ;  /* 0x0000001cff057219 */ /* 0x000fe40000011603 */
[----:B------:R-:W-:Y:S01]  /*c660*/  LOP3.LUT R23, RZ, R4, RZ, 0x33, !PT ;  /* 0x00000004ff177212 */ /* 0x000fe200078e33ff */
[----:B------:R-:W3:Y:S01]  /*c670*/  LDC R25, c[0x0][0x638] ;  /* 0x00018e00ff197b82 */ /* 0x000ee20000000800 */
[----:B------:R-:W-:Y:S01]  /*c680*/  SHF.L.U32 R28, R7, R28, RZ ;  /* 0x0000001c071c7219 */ /* 0x000fe200000006ff */
[----:B------:R-:W-:-:S06]  /*c690*/  IMAD.MOV.U32 R4, RZ, RZ, R14 ;  /* 0x000000ffff047224 */ /* 0x000fcc00078e000e */
[----:B------:R-:W0:Y:S01]  /*c6a0*/  LDC R27, c[0x0][0x610] ;  /* 0x00018400ff1b7b82 */ /* 0x000e220000000800 */
[----:B--2-4-:R-:W-:Y:S05]  /*c6b0*/  @!P0 BRA `(.L_x_423) ;  /* 0x0000000000288947 */ /* 0x014fea0003800000 */
[----:B------:R-:W2:Y:S02]  /*c6c0*/  LDC R3, c[0x0][0x64c] ;  /* 0x00019300ff037b82 */ /* 0x000ea40000000800 */
[----:B--2---:R-:W-:-:S05]  /*c6d0*/  IADD3 R3, P0, R14, R3, RZ ;  /* 0x000000030e037210 */ /* 0x004fca0007f1e0ff */
        /* <DEDUP_REMOVED lines=8> */
.L_x_423:
[----:B------:R-:W2:Y:S01]  /*c760*/  LDC R3, c[0x0][0x65c] ;  /* 0x00019700ff037b82 */ /* 0x000ea20000000800 */
[----:B0-----:R-:W-:Y:S01]  /*c770*/  SHF.R.U64 R0, R4, R21, R5 ;  /* 0x0000001504007219 */ /* 0x001fe20000001205 */
[----:B-1----:R-:W-:Y:S01]  /*c780*/  VIADD R5, R20, 0xffffffff ;  /* 0xffffffff14057836 */ /* 0x002fe20000000000 */
[----:B------:R-:W-:Y:S01]  /*c790*/  LOP3.LUT R23, R10, R23, RZ, 0xc0, !PT ;  /* 0x000000170a177212 */ /* 0x000fe200078ec0ff */
[----:B------:R-:W-:-:S03]  /*c7a0*/  IMAD.MOV R13, RZ, RZ, -R13 ;  /* 0x000000ffff0d7224 */ /* 0x000fc600078e0a0d */
[----:B------:R-:W-:Y:S01]  /*c7b0*/  LOP3.LUT R5, R12, R5, RZ, 0xc0, !PT ;  /* 0x000000050c057212 */ /* 0x000fe200078ec0ff */
[----:B------:R-:W-:Y:S01]  /*c7c0*/  IMAD R23, R28, R0, R23 ;  /* 0x000000001c177224 */ /* 0x000fe200078e0217 */
[----:B--2---:R-:W-:Y:S01]  /*c7d0*/  ISETP.NE.AND P0, PT, R3, 0x1, PT ;  /* 0x000000010300780c */ /* 0x004fe20003f05270 */
[----:B------:R-:W-:-:S04]  /*c7e0*/  IMAD.MOV R3, RZ, RZ, -R0 ;  /* 0x000000ffff037224 */ /* 0x000fc800078e0a00 */
[----:B---3--:R-:W-:Y:S02]  /*c7f0*/  IMAD R0, R3, R25, R14 ;  /* 0x0000001903007224 */ /* 0x008fe400078e020e */
[----:B------:R-:W-:Y:S02]  /*c800*/  IMAD.MOV.U32 R3, RZ, RZ, 0x1 ;  /* 0x00000001ff037424 */ /* 0x000fe400078e00ff */
[----:B------:R-:W-:-:S03]  /*c810*/  IMAD R4, R0, R20, R5 ;  /* 0x0000001400047224 */ /* 0x000fc600078e0205 */
[----:B------:R-:W-:Y:S01]  /*c820*/  PRMT R0, R3, 0x7610, R0 ;  /* 0x0000761003007816 */ /* 0x000fe20000000000 */
[----:B------:R-:W-:-:S04]  /*c830*/  @P0 IMAD R26, R15, R13, R24 ;  /* 0x0000000d0f1a0224 */ /* 0x000fc800078e0218 */
[----:B------:R-:W-:-:S05]  /*c840*/  IMAD R23, R23, R27, R26 ;  /* 0x0000001b17177224 */ /* 0x000fca00078e021a */
[----:B------:R-:W-:Y:S02]  /*c850*/  SEL R3, R4, R23, !P0 ;  /* 0x0000001704037207 */ /* 0x000fe40004000000 */
[----:B------:R-:W-:-:S03]  /*c860*/  SEL R23, R23, R4, !P0 ;  /* 0x0000000417177207 */ /* 0x000fc60004000000 */
[----:B------:R2:W-:Y:S04]  /*c870*/  STL [R1], R3 ;  /* 0x0000000301007387 */ /* 0x0005e80000100800 */
.L_x_421:
[----:B------:R-:W-:-:S13]  /*c880*/  LOP3.LUT P0, RZ, R0, 0xff, RZ, 0xc0, !PT ;  /* 0x000000ff00ff7812 */ /* 0x000fda000780c0ff */
[----:B------:R-:W-:Y:S05]  /*c890*/  @P0 BRA `(.L_x_424) ;  /* 0xffffff4800600947 */ /* 0x000fea000383ffff */
[----:B------:R-:W-:Y:S05]  /*c8a0*/  EXIT ;  /* 0x000000000000794d */ /* 0x000fea0003800000 */
.L_x_7:
[----:B0-----:R-:W-:Y:S01]  /*c8b0*/  ULDC.64 UR4, c[0x0][0x650] ;  /* 0x0001940000047ab9 */ /* 0x001fe20000000a00 */
[----:B------:R-:W-:Y:S01]  /*c8c0*/  PRMT R6, RZ, 0x7610, R6 ;  /* 0x00007610ff067816 */ /* 0x000fe20000000006 */
[----:B------:R-:W-:Y:S01]  /*c8d0*/  IMAD.MOV.U32 R16, RZ, RZ, -0x1 ;  /* 0xffffffffff107424 */ /* 0x000fe200078e00ff */
[----:B------:R-:W-:Y:S01]  /*c8e0*/  ISETP.GE.U32.AND P0, PT, R19, UR4, PT ;  /* 0x0000000413007c0c */ /* 0x000fe2000bf06070 */
[----:B------:R-:W-:Y:S02]  /*c8f0*/  IMAD.MOV.U32 R2, RZ, RZ, -0x1 ;  /* 0xffffffffff027424 */ /* 0x000fe400078e00ff */
[----:B------:R-:W-:Y:S01]  /*c900*/  IMAD.MOV.U32 R13, RZ, RZ, -0x1 ;  /* 0xffffffffff0d7424 */ /* 0x000fe200078e00ff */
[----:B------:R-:W-:-:S13]  /*c910*/  ISETP.GE.U32.AND.EX P0, PT, R18, UR5, PT, P0 ;  /* 0x0000000512007c0c */ /* 0x000fda000bf06100 */
[----:B------:R-:W-:Y:S05]  /*c920*/  @P0 BRA `(.L_x_425) ;  /* 0x0000000400340947 */ /* 0x000fea0003800000 */
        /* <DEDUP_REMOVED lines=18> */
.L_x_426:
[----:B------:R-:W0:Y:S01]  /*ca50*/  LDC.64 R26, c[0x0][0x640] ;  /* 0x00019000ff1a7b82 */ /* 0x000e220000000a00 */
[-C--:B------:R-:W-:Y:S01]  /*ca60*/  SHF.R.U64 R20, R12, R6.reuse, R13 ;  /* 0x000000060c147219 */ /* 0x080fe2000000120d */
[----:B------:R-:W-:Y:S01]  /*ca70*/  IMAD.MOV.U32 R8, RZ, RZ, R19 ;  /* 0x000000ffff087224 */ /* 0x000fe200078e0013 */
[----:B------:R-:W-:Y:S01]  /*ca80*/  SHF.R.U32.HI R2, RZ, R6, R13 ;  /* 0x00000006ff027219 */ /* 0x000fe2000001160d */
[----:B------:R-:W-:Y:S01]  /*ca90*/  IMAD.MOV.U32 R28, RZ, RZ, 0x1 ;  /* 0x00000001ff1c7424 */ /* 0x000fe200078e00ff */
        /* <DEDUP_REMOVED lines=9> */
[----:B0-----:R-:W-:-:S03]  /*cb30*/  ISETP.NE.U32.AND P0, PT, R26, RZ, PT ;  /* 0x000000ff1a00720c */ /* 0x001fc60003f05070 */
[----:B------:R-:W-:Y:S01]  /*cb40*/  IMAD.IADD R9, R9, 0x1, R11 ;  /* 0x0000000109097824 */ /* 0x000fe200078e020b */
[----:B------:R-:W-:Y:S02]  /*cb50*/  ISETP.NE.AND.EX P0, PT, R27, RZ, PT, P0 ;  /* 0x000000ff1b00720c */ /* 0x000fe40003f05300 */
[----:B------:R-:W0:Y:S02]  /*cb60*/  LDC R16, c[0x0][0x600] ;  /* 0x00018000ff107b82 */ /* 0x000e240000000800 */
[-CC-:B-1----:R-:W-:Y:S01]  /*cb70*/  SHF.R.U64 R6, R8, R10.reuse, R9.reuse ;  /* 0x0000000a08067219 */ /* 0x182fe20000001209 */
[----:B------:R-:W-:Y:S01]  /*cb80*/  IMAD.MOV.U32 R8, RZ, RZ, -0x1 ;  /* 0xffffffffff087424 */ /* 0x000fe200078e00ff */
[----:B------:R-:W-:-:S04]  /*cb90*/  SHF.R.U32.HI R9, RZ, R10, R9 ;  /* 0x0000000aff097219 */ /* 0x000fc80000011609 */
[----:B------:R-:W1:Y:S01]  /*cba0*/  LDC R22, c[0x0][0x648] ;  /* 0x00019200ff167b82 */ /* 0x000e620000000800 */
[-CC-:B--2---:R-:W-:Y:S02]  /*cbb0*/  SHF.R.U64 R21, R6, R12.reuse, R9.reuse ;  /* 0x0000000c06157219 */ /* 0x184fe40000001209 */
[----:B------:R-:W-:-:S05]  /*cbc0*/  SHF.R.U32.HI R2, RZ, R12, R9 ;  /* 0x0000000cff027219 */ /* 0x000fca0000011609 */
[----:B------:R-:W2:Y:S01]  /*cbd0*/  LDC R24, c[0x0][0x638] ;  /* 0x00018e00ff187b82 */ /* 0x000ea20000000800 */
[-C--:B---3--:R-:W-:Y:S02]  /*cbe0*/  SHF.L.U32 R8, R8, R25.reuse, RZ ;  /* 0x0000001908087219 */ /* 0x088fe400000006ff */
[-CC-:B------:R-:W-:Y:S02]  /*cbf0*/  SHF.R.U64 R23, R21, R25.reuse, R2.reuse ;  /* 0x0000001915177219 */ /* 0x180fe40000001202 */
[----:B------:R-:W-:Y:S02]  /*cc00*/  LOP3.LUT R30, RZ, R8, RZ, 0x33, !PT ;  /* 0x00000008ff1e7212 */ /* 0x000fe400078e33ff */
[----:B------:R-:W-:Y:S01]  /*cc10*/  SHF.R.U32.HI R9, RZ, R25, R2 ;  /* 0x00000019ff097219 */ /* 0x000fe20000011602 */
[----:B------:R-:W3:Y:S01]  /*cc20*/  LDC R29, c[0x0][0x610] ;  /* 0x00018400ff1d7b82 */ /* 0x000ee20000000800 */
[----:B------:R-:W-:Y:S01]  /*cc30*/  IMAD.MOV.U32 R8, RZ, RZ, R23 ;  /* 0x000000ffff087224 */ /* 0x000fe200078e0017 */
[----:B------:R-:W-:Y:S06]  /*cc40*/  @!P0 BRA `(.L_x_427) ;  /* 0x0000000000288947 */ /* 0x000fec0003800000 */
        /* <DEDUP_REMOVED lines=10> */
.L_x_427:
[----:B------:R-:W4:Y:S01]  /*ccf0*/  LDC R2, c[0x0][0x65c] ;  /* 0x00019700ff027b82 */ /* 0x000f220000000800 */
[----:B-1----:R-:W-:Y:S01]  /*cd00*/  SHF.R.U64 R5, R8, R22, R9 ;  /* 0x0000001608057219 */ /* 0x002fe20000001209 */
[----:B0-----:R-:W-:Y:S01]  /*cd10*/  VIADD R9, R16, 0xffffffff ;  /* 0xffffffff10097836 */ /* 0x001fe20000000000 */
[----:B------:R-:W-:Y:S01]  /*cd20*/  SHF.L.U32 R28, R28, R25, RZ ;  /* 0x000000191c1c7219 */ /* 0x000fe200000006ff */
[----:B------:R-:W-:Y:S02]  /*cd30*/  IMAD.MOV.U32 R13, RZ, RZ, R20 ;  /* 0x000000ffff0d7224 */ /* 0x000fe400078e0014 */
[----:B------:R-:W-:Y:S01]  /*cd40*/  IMAD.MOV R8, RZ, RZ, -R5 ;  /* 0x000000ffff087224 */ /* 0x000fe200078e0a05 */
[----:B----4-:R-:W-:Y:S02]  /*cd50*/  ISETP.NE.AND P0, PT, R2, 0x1, PT ;  /* 0x000000010200780c */ /* 0x010fe40003f05270 */
[----:B------:R-:W-:-:S11]  /*cd60*/  LOP3.LUT R2, R21, R30, RZ, 0xc0, !PT ;  /* 0x0000001e15027212 */ /* 0x000fd600078ec0ff */
[----:B------:R-:W-:Y:S02]  /*cd70*/  @P0 IMAD R3, R7, R14, R4 ;  /* 0x0000000e07030224 */ /* 0x000fe400078e0204 */
[----:B------:R-:W-:Y:S01]  /*cd80*/  IMAD R4, R28, R5, R2 ;  /* 0x000000051c047224 */ /* 0x000fe200078e0202 */
[----:B------:R-:W-:Y:S01]  /*cd90*/  LOP3.LUT R5, R6, R9, RZ, 0xc0, !PT ;  /* 0x0000000906057212 */ /* 0x000fe200078ec0ff */
[----:B--2---:R-:W-:Y:S02]  /*cda0*/  IMAD R2, R8, R24, R23 ;  /* 0x0000001808027224 */ /* 0x004fe400078e0217 */
[----:B---3--:R-:W-:Y:S02]  /*cdb0*/  IMAD R3, R4, R29, R3 ;  /* 0x0000001d04037224 */ /* 0x008fe400078e0203 */
[----:B------:R-:W-:Y:S02]  /*cdc0*/  IMAD R16, R2, R16, R5 ;  /* 0x0000001002107224 */ /* 0x000fe400078e0205 */
[----:B------:R-:W-:-:S03]  /*cdd0*/  IMAD.MOV.U32 R6, RZ, RZ, 0x1 ;  /* 0x00000001ff067424 */ /* 0x000fc600078e00ff */
[----:B------:R-:W-:Y:S02]  /*cde0*/  SEL R2, R16, R3, !P0 ;  /* 0x0000000310027207 */ /* 0x000fe40004000000 */
[----:B------:R-:W-:-:S07]  /*cdf0*/  SEL R16, R3, R16, !P0 ;  /* 0x0000001003107207 */ /* 0x000fce0004000000 */
.L_x_425:
[----:B------:R-:W-:-:S08]  /*ce00*/  NOP ;  /* 0x0000000000007918 */ /* 0x000fd00000000000 */
[----:B------:R-:W0:-:S00]  /*ce10*/  USETMAXREG.DEALLOC.CTAPOOL 0x28 ;  /* 0x00000028000079c8 */ /* 0x000e0000080e0500 */
[----:B0-----:R-:W-:-:S13]  /*ce20*/  ISETP.NE.AND P0, PT, R0, RZ, PT ;  /* 0x000000ff0000720c */ /* 0x001fda0003f05270 */
[----:B------:R-:W-:Y:S05]  /*ce30*/  @P0 EXIT ;  /* 0x000000000000094d */ /* 0x000fea0003800000 */
[----:B------:R-:W-:Y:S01]  /*ce40*/  LOP3.LUT P0, RZ, R6, 0xff, RZ, 0xc0, !PT ;  /* 0x000000ff06ff7812 */ /* 0x000fe2000780c0ff */
[----:B------:R-:W-:Y:S02]  /*ce50*/  IMAD.MOV.U32 R0, RZ, RZ, 0x1 ;  /* 0x00000001ff007424 */ /* 0x000fe400078e00ff */
[----:B------:R-:W-:-:S10]  /*ce60*/  IMAD.MOV.U32 R11, RZ, RZ, RZ ;  /* 0x000000ffff0b7224 */ /* 0x000fd400078e00ff */
[----:B------:R-:W-:Y:S05]  /*ce70*/  @!P0 BRA `(.L_x_428) ;  /* 0x0000000c00508947 */ /* 0x000fea0003800000 */
[----:B------:R-:W0:Y:S01]  /*ce80*/  LDC R0, c[0x0][0x28c] ;  /* 0x0000a300ff007b82 */ /* 0x000e220000000800 */
[----:B------:R-:W1:Y:S01]  /*ce90*/  S2R R7, SR_CgaCtaId ;  /* 0x0000000000077919 */ /* 0x000e620000008800 */
[----:B------:R-:W-:Y:S01]  /*cea0*/  ULDC UR5, c[0x0][0x658] ;  /* 0x0001960000057ab9 */ /* 0x000fe20000000800 */
[----:B------:R-:W-:Y:S01]  /*ceb0*/  UMOV UR7, 0xffffffff ;  /* 0xffffffff00077882 */ /* 0x000fe20000000000 */
[----:B------:R-:W-:Y:S01]  /*cec0*/  ULDC UR6, c[0x0][0xc] ;  /* 0x0000030000067ab9 */ /* 0x000fe20000000800 */
[----:B------:R-:W-:Y:S01]  /*ced0*/  USHF.L.U32 UR8, UR7, UR5, URZ ;  /* 0x0000000507087299 */ /* 0x000fe2000800063f */
[----:B------:R-:W-:Y:S01]  /*cee0*/  IMAD.MOV.U32 R4, RZ, RZ, 0x6000 ;  /* 0x00006000ff047424 */ /* 0x000fe200078e00ff */
[----:B------:R-:W-:Y:S01]  /*cef0*/  UMOV UR9, 0x1 ;  /* 0x0000000100097882 */ /* 0x000fe20000000000 */
[----:B------:R-:W-:Y:S01]  /*cf00*/  ULDC UR7, c[0x0][0x10] ;  /* 0x0000040000077ab9 */ /* 0x000fe20000000800 */
[----:B------:R-:W-:Y:S01]  /*cf10*/  USHF.L.U32 UR18, UR9, UR5, URZ ;  /* 0x0000000509127299 */ /* 0x000fe2000800063f */
[----:B------:R-:W-:Y:S01]  /*cf20*/  BSSY B0, `(.L_x_428) ;  /* 0x00000c9000007945 */ /* 0x000fe20003800000 */
[----:B------:R-:W-:Y:S01]  /*cf30*/  UIMAD.WIDE.U32 UR6, UR6, UR7, URZ ;  /* 0x00000007060672a5 */ /* 0x000fe2000f8e003f */
[----:B------:R-:W-:Y:S01]  /*cf40*/  IMAD.MOV.U32 R10, RZ, RZ, 0x1 ;  /* 0x00000001ff0a7424 */ /* 0x000fe200078e00ff */
[----:B------:R-:W-:Y:S01]  /*cf50*/  ULDC UR5, c[0x0][0x14] ;  /* 0x0000050000057ab9 */ /* 0x000fe20000000800 */
[----:B------:R-:W-:Y:S01]  /*cf60*/  LOP3.LUT R6, R17, 0x2, RZ, 0xfc, !PT ;  /* 0x0000000211067812 */ /* 0x000fe200078efcff */
[----:B------:R-:W-:Y:S01]  /*cf70*/  UIMAD.WIDE.U32 UR22, UR6, UR5, URZ ;  /* 0x00000005061672a5 */ /* 0x000fe2000f8e003f */
[----:B------:R-:W-:Y:S01]  /*cf80*/  IMAD.MOV.U32 R11, RZ, RZ, RZ ;  /* 0x000000ffff0b7224 */ /* 0x000fe200078e00ff */
[----:B------:R-:W-:Y:S01]  /*cf90*/  UIMAD UR13, UR7, UR5, URZ ;  /* 0x00000005070d72a4 */ /* 0x000fe2000f8e023f */
[----:B------:R-:W-:Y:S01]  /*cfa0*/  ULDC UR4, c[0x0][0x600] ;  /* 0x0001800000047ab9 */ /* 0x000fe20000000800 */
[----:B------:R-:W-:-:S02]  /*cfb0*/  ULOP3.LUT UR17, URZ, UR8, URZ, 0x33, !UPT ;  /* 0x000000083f117292 */ /* 0x000fc4000f8e333f */
[----:B------:R-:W-:Y:S01]  /*cfc0*/  UIADD3 UR4, UR4, -0x1, URZ ;  /* 0xffffffff04047890 */ /* 0x000fe2000fffe03f */
[----:B0-----:R-:W-:Y:S01]  /*cfd0*/  VIADD R0, R0, 0x7f ;  /* 0x0000007f00007836 */ /* 0x001fe20000000000 */
[----:B------:R-:W-:Y:S01]  /*cfe0*/  UIADD3 UR13, UR23, UR13, URZ ;  /* 0x0000000d170d7290 */ /* 0x000fe2000fffe03f */
[----:B------:R-:W-:-:S03]  /*cff0*/  ULDC.64 UR24, c[0x0][0x198] ;  /* 0x0000660000187ab9 */ /* 0x000fc60000000a00 */
[----:B------:R-:W-:-:S04]  /*d000*/  SHF.R.S32.HI R3, RZ, 0x1f, R0 ;  /* 0x0000001fff037819 */ /* 0x000fc80000011400 */
[----:B------:R-:W-:Y:S01]  /*d010*/  LEA.HI R3, R3, R0, RZ, 0x7 ;  /* 0x0000000003037211 */ /* 0x000fe200078f38ff */
[----:B------:R-:W-:Y:S01]  /*d020*/  IMAD.MOV.U32 R0, RZ, RZ, 0x1 ;  /* 0x00000001ff007424 */ /* 0x000fe200078e00ff */
[----:B-1----:R-:W-:Y:S02]  /*d030*/  LOP3.LUT R7, R7, 0x1, RZ, 0xc0, !PT ;  /* 0x0000000107077812 */ /* 0x002fe400078ec0ff */
[----:B------:R-:W-:-:S03]  /*d040*/  SHF.R.S32.HI R8, RZ, 0x7, R3 ;  /* 0x00000007ff087819 */ /* 0x000fc60000011403 */
[----:B------:R-:W-:Y:S02]  /*d050*/  IMAD R9, R7, R4, 0xc100 ;  /* 0x0000c10007097424 */ /* 0x000fe400078e0204 */
[----:B------:R-:W-:-:S07]  /*d060*/  VIADD R12, R8, 0x1 ;  /* 0x00000001080c7836 */ /* 0x000fce0000000000 */
.L_x_439:
[----:B------:R-:W-:-:S03]  /*d070*/  UMOV UR5, 0xffffffff ;  /* 0xffffffff00057882 */ /* 0x000fc60000000000 */
[----:B------:R-:W-:Y:S05]  /*d080*/  BRA.DIV UR5, `(.L_x_429) ;  /* 0x0000000e05907947 */ /* 0x000fea000b800000 */
[----:B------:R-:W-:-:S13]  /*d090*/  ELECT P6, URZ, PT ;  /* 0x00000000003f782f */ /* 0x000fda00038c0000 */
.L_x_449:
[----:B------:R-:W0:Y:S01]  /*d0a0*/  LDC R3, c[0x0][0x28c] ;  /* 0x0000a300ff037b82 */ /* 0x000e220000000800 */
[----:B------:R-:W-:Y:S01]  /*d0b0*/  BSSY B1, `(.L_x_430) ;  /* 0x000003a000017945 */ /* 0x000fe20003800000 */
[----:B0-----:R-:W-:-:S13]  /*d0c0*/  ISETP.LT.OR P6, PT, R3, 0x1, !P6 ;  /* 0x000000010300780c */ /* 0x001fda00077c1670 */
[----:B------:R-:W-:Y:S05]  /*d0d0*/  @P6 BRA `(.L_x_431) ;  /* 0x0000000000dc6947 */ /* 0x000fea0003800000 */
[----:B------:R-:W-:Y:S02]  /*d0e0*/  IMAD R5, R2, 0x2, R7 ;  /* 0x0000000202057824 */ /* 0x000fe400078e0207 */
[----:B------:R-:W-:Y:S02]  /*d0f0*/  IMAD.SHL.U32 R16, R16, 0x80, RZ ;  /* 0x0000008010107824 */ /* 0x000fe400078e00ff */
[----:B------:R-:W-:Y:S02]  /*d100*/  IMAD.MOV.U32 R22, RZ, RZ, RZ ;  /* 0x000000ffff167224 */ /* 0x000fe400078e00ff */
[----:B------:R-:W-:Y:S02]  /*d110*/  IMAD.MOV.U32 R2, RZ, RZ, R12 ;  /* 0x000000ffff027224 */ /* 0x000fe400078e000c */
[----:B------:R-:W-:Y:S02]  /*d120*/  IMAD.MOV.U32 R3, RZ, RZ, R0 ;  /* 0x000000ffff037224 */ /* 0x000fe400078e0000 */
[----:B------:R-:W-:-:S02]  /*d130*/  IMAD.MOV.U32 R4, RZ, RZ, R11 ;  /* 0x000000ffff047224 */ /* 0x000fc400078e000b */
[----:B------:R-:W-:-:S07]  /*d140*/  IMAD R15, R5, 0xc0, RZ ;  /* 0x000000c0050f7824 */ /* 0x000fce00078e02ff */
.L_x_434:
[----:B------:R-:W0:Y:S01]  /*d150*/  S2R R14, SR_CgaCtaId ;  /* 0x00000000000e7919 */ /* 0x000e220000008800 */
[----:B------:R-:W-:Y:S01]  /*d160*/  MOV R5, 0x400 ;  /* 0x0000040000057802 */ /* 0x000fe20000000f00 */
[----:B------:R-:W1:Y:S03]  /*d170*/  S2R R23, SR_TID.X ;  /* 0x0000000000177919 */ /* 0x000e660000002100 */
[----:B0-----:R-:W-:Y:S02]  /*d180*/  LEA R21, R14, R5, 0x18 ;  /* 0x000000050e157211 */ /* 0x001fe400078ec0ff */
[----:B------:R-:W-:Y:S02]  /*d190*/  SHF.L.U32 R5, R3, 0x1f, RZ ;  /* 0x0000001f03057819 */ /* 0x000fe400000006ff */
[----:B-1----:R-:W-:Y:S01]  /*d1a0*/  LOP3.LUT P1, RZ, R23, 0x7f, RZ, 0xc0, !PT ;  /* 0x0000007f17ff7812 */ /* 0x002fe2000782c0ff */
[----:B------:R-:W-:-:S04]  /*d1b0*/  IMAD R20, R4, 0x8, R21 ;  /* 0x0000000804147824 */ /* 0x000fc800078e0215 */
[----:B------:R-:W0:Y:S08]  /*d1c0*/  SYNCS.PHASECHK.TRANS64.TRYWAIT P0, [R20+URZ+0x18], R5 ;  /* 0x00001805140075a7 */ /* 0x000e30000800017f */
[----:B------:R-:W1:Y:S01]  /*d1d0*/  @!P1 LDC R14, c[0x0][0x500] ;  /* 0x00014000ff0e9b82 */ /* 0x000e620000000800 */
[----:B0-----:R-:W-:Y:S05]  /*d1e0*/  @!P0 BRA `(.L_x_432) ;  /* 0x0000000c00588947 */ /* 0x001fea0003800000 */
.L_x_450:
[----:B0-----:R-:W-:Y:S01]  /*d1f0*/  PRMT R5, R6, 0x9910, RZ ;  /* 0x0000991006057816 */ /* 0x001fe200000000ff */
[----:B-1----:R0:W-:Y:S03]  /*d200*/  @!P1 SYNCS.ARRIVE.TRANS64 RZ, [R20+URZ], R14 ;  /* 0x0000000e14ff99a7 */ /* 0x0021e6000800003f */
[----:B------:R-:W-:-:S13]  /*d210*/  ISETP.NE.AND P0, PT, R5, 0x2, PT ;  /* 0x000000020500780c */ /* 0x000fda0003f05270 */
[----:B0-----:R-:W-:Y:S05]  /*d220*/  @P0 BRA `(.L_x_433) ;  /* 0x0000000000040947 */ /* 0x001fea0003800000 */
[----:B------:R-:W-:Y:S01]  /*d230*/  BPT.TRAP 0x1 ;  /* 0x000000040000795c */ /* 0x000fe20000300000 */
.L_x_433:
[----:B------:R-:W-:Y:S01]  /*d240*/  IMAD R5, R4, 0x4000, R21 ;  /* 0x0000400004057824 */ /* 0x000fe200078e0215 */
[----:B------:R-:W-:Y:S01]  /*d250*/  R2UR UR19, R21 ;  /* 0x00000000151372ca */ /* 0x000fe200000e0000 */
[----:B------:R-:W-:Y:S01]  /*d260*/  VIADD R2, R2, 0xffffffff ;  /* 0xffffffff02027836 */ /* 0x000fe20000000000 */
[----:B------:R-:W-:Y:S01]  /*d270*/  R2UR UR9, R20 ;  /* 0x00000000140972ca */ /* 0x000fe200000e0000 */
[----:B------:R-:W-:Y:S01]  /*d280*/  UIADD3 UR6, UP0, UR24, 0xf0, URZ ;  /* 0x000000f018067890 */ /* 0x000fe2000ff1e03f */
[----:B------:R-:W-:Y:S01]  /*d290*/  R2UR UR5, R5 ;  /* 0x00000000050572ca */ /* 0x000fe200000e0000 */
[----:B------:R-:W-:Y:S01]  /*d2a0*/  IMAD R5, R4, 0xc000, R9 ;  /* 0x0000c00004057824 */ /* 0x000fe200078e0209 */
[----:B------:R-:W-:Y:S01]  /*d2b0*/  R2UR UR11, R16 ;  /* 0x00000000100b72ca */ /* 0x000fe200000e0000 */
[----:B------:R-:W-:Y:S01]  /*d2c0*/  UIADD3 UR26, UP1, UR24, 0x1f0, URZ ;  /* 0x000001f0181a7890 */ /* 0x000fe2000ff3e03f */
[----:B------:R-:W-:Y:S01]  /*d2d0*/  R2UR UR10, R22 ;  /* 0x00000000160a72ca */ /* 0x000fe200000e0000 */
[----:B------:R-:W-:Y:S01]  /*d2e0*/  UIADD3.X UR7, URZ, UR25, URZ, UP0, !UPT ;  /* 0x000000193f077290 */ /* 0x000fe200087fe43f */
[----:B------:R-:W-:Y:S01]  /*d2f0*/  R2UR UR8, R5 ;  /* 0x00000000050872ca */ /* 0x000fe200000e0000 */
[----:B------:R-:W-:Y:S01]  /*d300*/  VIADD R4, R4, 0x1 ;  /* 0x0000000104047836 */ /* 0x000fe20000000000 */
[----:B------:R-:W-:Y:S01]  /*d310*/  R2UR UR12, R13 ;  /* 0x000000000d0c72ca */ /* 0x000fe200000e0000 */
[----:B------:R-:W-:Y:S01]  /*d320*/  UIADD3.X UR27, URZ, UR25, URZ, UP1, !UPT ;  /* 0x000000193f1b7290 */ /* 0x000fe20008ffe43f */
[----:B------:R-:W-:Y:S01]  /*d330*/  R2UR UR20, R15 ;  /* 0x000000000f1472ca */ /* 0x000fe200000e0000 */
[----:B------:R-:W-:Y:S01]  /*d340*/  UMOV UR14, 0x0 ;  /* 0x00000000000e7882 */ /* 0x000fe20000000000 */
[----:B------:R-:W-:Y:S01]  /*d350*/  ISETP.GT.AND P1, PT, R2, 0x1, PT ;  /* 0x000000010200780c */ /* 0x000fe20003f24270 */
[----:B------:R-:W-:Y:S01]  /*d360*/  UIADD3 UR16, UR5, 0x100, URZ ;  /* 0x0000010005107890 */ /* 0x000fe2000fffe03f */
[----:B------:R-:W-:Y:S01]  /*d370*/  ISETP.NE.AND P0, PT, R4, 0x3, PT ;  /* 0x000000030400780c */ /* 0x000fe20003f05270 */
[----:B------:R-:W-:Y:S01]  /*d380*/  UMOV UR15, 0x10000000 ;  /* 0x10000000000f7882 */ /* 0x000fe20000000000 */
[----:B------:R-:W-:Y:S01]  /*d390*/  UMOV UR21, 0x30000 ;  /* 0x0003000000157882 */ /* 0x000fe20000000000 */
[----:B------:R-:W-:Y:S01]  /*d3a0*/  VIADD R22, R22, 0x80 ;  /* 0x0000008016167836 */ /* 0x000fe20000000000 */
[----:B------:R-:W-:Y:S01]  /*d3b0*/  SEL R14, RZ, 0x1, P0 ;  /* 0x00000001ff0e7807 */ /* 0x000fe20000000000 */
[----:B------:R-:W-:Y:S01]  /*d3c0*/  UIADD3 UR5, UR19, UR8, URZ ;  /* 0x0000000813057290 */ /* 0x000fe2000fffe03f */
[----:B------:R-:W-:-:S02]  /*d3d0*/  SEL R4, R4, RZ, P0 ;  /* 0x000000ff04047207 */ /* 0x000fc40000000000 */
[----:B------:R-:W-:Y:S01]  /*d3e0*/  UMOV UR8, UR16 ;  /* 0x0000001000087c82 */ /* 0x000fe20008000000 */
[----:B------:R-:W-:Y:S01]  /*d3f0*/  LOP3.LUT R3, R3, R14, RZ, 0x3c, !PT ;  /* 0x0000000e03037212 */ /* 0x000fe200078e3cff */
[----:B------:R0:W-:Y:S02]  /*d400*/  UTMALDG.3D [UR8], [UR6], desc[UR14] ;  /* 0x00000e08060075b4 */ /* 0x0001e40008011000 */
[----:B0-----:R-:W-:Y:S01]  /*d410*/  UMOV UR11, UR20 ;  /* 0x00000014000b7c82 */ /* 0x001fe20008000000 */
[----:B------:R-:W-:Y:S02]  /*d420*/  UMOV UR8, UR5 ;  /* 0x0000000500087c82 */ /* 0x000fe40008000000 */
[----:B------:R0:W-:Y:S02]  /*d430*/  UTMALDG.3D.MULTICAST [UR8], [UR26], UR21, desc[UR14] ;  /* 0x00000e081a0073b4 */ /* 0x0001e40008011815 */
[----:B0-----:R-:W-:Y:S05]  /*d440*/  @P1 BRA `(.L_x_434) ;  /* 0xfffffffc00401947 */ /* 0x001fea000383ffff */
.L_x_431:
[----:B------:R-:W-:Y:S05]  /*d450*/  BSYNC B1 ;  /* 0x0000000000017941 */ /* 0x000fea0003800000 */
.L_x_430:
[----:B------:R-:W-:Y:S01]  /*d460*/  LOP3.LUT P1, RZ, R10, 0xff, RZ, 0xc0, !PT ;  /* 0x000000ff0aff7812 */ /* 0x000fe2000782c0ff */
[C---:B------:R-:W-:Y:S01]  /*d470*/  IMAD.IADD R4, R8.reuse, 0x1, R11 ;  /* 0x0000000108047824 */ /* 0x040fe200078e020b */
[----:B------:R-:W-:Y:S01]  /*d480*/  ULDC.64 UR6, c[0x0][0x650] ;  /* 0x0001940000067ab9 */ /* 0x000fe20000000a00 */
[----:B------:R-:W-:Y:S01]  /*d490*/  ISETP.GE.U32.AND P2, PT, R8, 0x3, PT ;  /* 0x000000030800780c */ /* 0x000fe20003f46070 */
[----:B------:R-:W-:Y:S01]  /*d4a0*/  BSSY B1, `(.L_x_435) ;  /* 0x000006e000017945 */ /* 0x000fe20003800000 */
[----:B------:R-:W-:Y:S01]  /*d4b0*/  IMAD.MOV.U32 R16, RZ, RZ, -0x1 ;  /* 0xffffffffff107424 */ /* 0x000fe200078e00ff */
[----:B------:R-:W-:Y:S01]  /*d4c0*/  ISETP.GT.U32.AND P0, PT, R4, 0x2, PT ;  /* 0x000000020400780c */ /* 0x000fe20003f04070 */
[----:B------:R-:W-:Y:S01]  /*d4d0*/  IMAD.MOV.U32 R13, RZ, RZ, -0x1 ;  /* 0xffffffffff0d7424 */ /* 0x000fe200078e00ff */
[----:B------:R-:W-:Y:S02]  /*d4e0*/  PRMT R10, RZ, 0x7610, R10 ;  /* 0x00007610ff0a7816 */ /* 0x000fe4000000000a */
[----:B------:R-:W-:-:S03]  /*d4f0*/  ISETP.LT.U32.AND P0, PT, R8, 0x3, P0 ;  /* 0x000000030800780c */ /* 0x000fc60000701070 */
[----:B------:R-:W0:Y:S01]  /*d500*/  @P1 S2R R3, SR_CgaCtaId ;  /* 0x0000000000031919 */ /* 0x000e220000008800 */
[----:B------:R-:W-:-:S04]  /*d510*/  @P1 MOV R2, 0x400 ;  /* 0x0000040000021802 */ /* 0x000fc80000000f00 */
[----:B0-----:R-:W-:Y:S01]  /*d520*/  @P1 LEA R5, R3, R2, 0x18 ;  /* 0x0000000203051211 */ /* 0x001fe200078ec0ff */
[----:B------:R-:W-:-:S03]  /*d530*/  IMAD.WIDE.U32 R2, R4, -0x55555555, RZ ;  /* 0xaaaaaaab04027825 */ /* 0x000fc600078e00ff */
[----:B------:R0:W-:Y:S01]  /*d540*/  @P1 SYNCS.ARRIVE.TRANS64.A1T0 RZ, [R5+URZ+0x48], RZ ;  /* 0x000048ff05ff19a7 */ /* 0x0001e2000810003f */
[----:B------:R-:W-:Y:S01]  /*d550*/  IADD3 R19, P1, R19, UR22, RZ ;  /* 0x0000001613137c10 */ /* 0x000fe2000ff3e0ff */
[----:B------:R-:W-:-:S03]  /*d560*/  IMAD.MOV.U32 R2, RZ, RZ, -0x1 ;  /* 0xffffffffff027424 */ /* 0x000fc600078e00ff */
[----:B------:R-:W-:Y:S02]  /*d570*/  IADD3.X R18, R18, UR13, RZ, P1, !PT ;  /* 0x0000000d12127c10 */ /* 0x000fe40008ffe4ff */
[----:B0-----:R-:W-:Y:S02]  /*d580*/  SHF.R.U32.HI R5, RZ, 0x1, R3 ;  /* 0x00000001ff057819 */ /* 0x001fe40000011603 */
[----:B------:R-:W-:Y:S02]  /*d590*/  SEL R3, RZ, 0x1, !P0 ;  /* 0x00000001ff037807 */ /* 0x000fe40004000000 */
[----:B------:R-:W-:Y:S01]  /*d5a0*/  ISETP.GE.U32.AND P0, PT, R19, UR6, PT ;  /* 0x0000000613007c0c */ /* 0x000fe2000bf06070 */
[----:B------:R-:W-:Y:S01]  /*d5b0*/  IMAD R11, R5, -0x3, R4 ;  /* 0xfffffffd050b7824 */ /* 0x000fe200078e0204 */
[----:B------:R-:W-:Y:S02]  /*d5c0*/  LOP3.LUT R0, R0, R3, RZ, 0x3c, !PT ;  /* 0x0000000300007212 */ /* 0x000fe400078e3cff */
[----:B------:R-:W-:-:S02]  /*d5d0*/  ISETP.GE.U32.AND.EX P0, PT, R18, UR7, PT, P0 ;  /* 0x0000000712007c0c */ /* 0x000fc4000bf06100 */
[----:B------:R-:W-:Y:S02]  /*d5e0*/  @P2 LOP3.LUT R0, R0, 0x1, R5, 0x78, !PT ;  /* 0x0000000100002812 */ /* 0x000fe400078e7805 */
[----:B------:R-:W-:-:S09]  /*d5f0*/  PRMT R3, RZ, 0x7610, R3 ;  /* 0x00007610ff037816 */ /* 0x000fd20000000003 */
[----:B------:R-:W-:Y:S05]  /*d600*/  @P0 BRA `(.L_x_436) ;  /* 0x00000004005c0947 */ /* 0x000fea0003800000 */
[----:B------:R-:W0:Y:S01]  /*d610*/  S2R R14, SR_CTAID.X ;  /* 0x00000000000e7919 */ /* 0x000e220000002500 */
[----:B------:R-:W-:Y:S01]  /*d620*/  ULDC.64 UR6, c[0x0][0x628] ;  /* 0x00018a0000067ab9 */ /* 0x000fe20000000a00 */
[----:B------:R-:W-:Y:S01]  /*d630*/  ULDC UR8, c[0x0][0x630] ;  /* 0x00018c0000087ab9 */ /* 0x000fe20000000800 */
[----:B------:R-:W-:Y:S01]  /*d640*/  ISETP.NE.U32.AND P0, PT, RZ, UR6, PT ;  /* 0x00000006ff007c0c */ /* 0x000fe2000bf05070 */
[----:B------:R-:W1:Y:S01]  /*d650*/  S2R R15, SR_CTAID.Y ;  /* 0x00000000000f7919 */ /* 0x000e620000002600 */
[----:B------:R-:W-:Y:S01]  /*d660*/  ULDC UR9, c[0x0][0x150] ;  /* 0x0000540000097ab9 */ /* 0x000fe20000000800 */
[----:B------:R-:W-:Y:S01]  /*d670*/  IMAD.MOV.U32 R2, RZ, RZ, R19 ;  /* 0x000000ffff027224 */ /* 0x000fe200078e0013 */
[----:B------:R-:W-:Y:S01]  /*d680*/  ISETP.NE.AND.EX P0, PT, RZ, UR7, PT, P0 ;  /* 0x00000007ff007c0c */ /* 0x000fe2000bf05300 */
[----:B------:R-:W-:Y:S01]  /*d690*/  IMAD.MOV.U32 R3, RZ, RZ, R18 ;  /* 0x000000ffff037224 */ /* 0x000fe200078e0012 */
[----:B0-----:R-:W-:-:S11]  /*d6a0*/  I2FP.F32.U32 R16, R14 ;  /* 0x0000000e00107245 */ /* 0x001fd60000201000 */
[----:B------:R-:W-:Y:S05]  /*d6b0*/  @!P0 BRA `(.L_x_437) ;  /* 0x0000000000288947 */ /* 0x000fea0003800000 */
[----:B------:R-:W-:Y:S02]  /*d6c0*/  ULDC UR5, c[0x0][0x634] ;  /* 0x00018d0000057ab9 */ /* 0x000fe40000000800 */
[----:B------:R-:W-:-:S05]  /*d6d0*/  IADD3 R3, P0, R19, UR5, RZ ;  /* 0x0000000513037c10 */ /* 0x000fca000ff1e0ff */
[----:B------:R-:W-:-:S04]  /*d6e0*/  IMAD.X R13, RZ, RZ, R18, P0 ;  /* 0x000000ffff0d7224 */ /* 0x000fc800000e0612 */
[----:B------:R-:W-:-:S04]  /*d6f0*/  IMAD.WIDE.U32 R4, R13, UR6, RZ ;  /* 0x000000060d047c25 */ /* 0x000fc8000f8e00ff */
[----:B------:R-:W-:-:S04]  /*d700*/  IMAD.WIDE.U32 R4, P0, R3, UR7, R4 ;  /* 0x0000000703047c25 */ /* 0x000fc8000f800004 */
[----:B------:R-:W-:-:S04]  /*d710*/  IMAD.WIDE.U32 R2, R3, UR6, RZ ;  /* 0x0000000603027c25 */ /* 0x000fc8000f8e00ff */
[----:B------:R-:W-:Y:S01]  /*d720*/  IMAD.MOV.U32 R2, RZ, RZ, R5 ;  /* 0x000000ffff027224 */ /* 0x000fe200078e0005 */
[----:B------:R-:W-:Y:S01]  /*d730*/  IADD3 RZ, P1, R3, R4, RZ ;  /* 0x0000000403ff7210 */ /* 0x000fe20007f3e0ff */
[----:B------:R-:W-:-:S04]  /*d740*/  IMAD.X R3, RZ, RZ, RZ, P0 ;  /* 0x000000ffff037224 */ /* 0x000fc800000e06ff */
[----:B------:R-:W-:-:S08]  /*d750*/  IMAD.WIDE.U32.X R2, R13, UR7, R2, P1 ;  /* 0x000000070d027c25 */ /* 0x000fd000088e0402 */
.L_x_437:
[----:B------:R-:W0:Y:S01]  /*d760*/  LDC R22, c[0x0][0x65c] ;  /* 0x00019700ff167b82 */ /* 0x000e220000000800 */
[--C-:B------:R-:W-:Y:S01]  /*d770*/  SHF.R.U64 R13, R2, UR8, R3.reuse ;  /* 0x00000008020d7c19 */ /* 0x100fe20008001203 */
[----:B------:R-:W-:Y:S01]  /*d780*/  FMUL R16, R16, UR9 ;  /* 0x0000000910107c20 */ /* 0x000fe20008400000 */
[----:B------:R-:W-:Y:S01]  /*d790*/  SHF.R.U32.HI R2, RZ, UR8, R3 ;  /* 0x00000008ff027c19 */ /* 0x000fe20008011603 */
[----:B------:R-:W-:Y:S01]  /*d7a0*/  ULDC UR5, c[0x0][0x154] ;  /* 0x0000550000057ab9 */ /* 0x000fe20000000800 */
[----:B------:R-:W-:Y:S01]  /*d7b0*/  IADD3 R21, P0, RZ, -R13, RZ ;  /* 0x8000000dff157210 */ /* 0x000fe20007f1e0ff */
[----:B------:R-:W-:Y:S01]  /*d7c0*/  ULDC.64 UR6, c[0x0][0x620] ;  /* 0x0001880000067ab9 */ /* 0x000fe20000000a00 */
[----:B-1----:R-:W-:Y:S01]  /*d7d0*/  I2FP.F32.U32 R3, R15 ;  /* 0x0000000f00037245 */ /* 0x002fe20000201000 */
[----:B------:R-:W1:Y:S01]  /*d7e0*/  LDC R23, c[0x0][0x144] ;  /* 0x00005100ff177b82 */ /* 0x000e620000000800 */
[----:B------:R-:W2:Y:S01]  /*d7f0*/  F2I.U32.TRUNC.NTZ R16, R16 ;  /* 0x0000001000107305 */ /* 0x000ea2000020f000 */
[----:B------:R-:W-:-:S02]  /*d800*/  IMAD.X R2, RZ, RZ, ~R2, P0 ;  /* 0x000000ffff027224 */ /* 0x000fc400000e0e02 */
[----:B------:R-:W-:Y:S01]  /*d810*/  FMUL R4, R3, UR5 ;  /* 0x0000000503047c20 */ /* 0x000fe20008400000 */
[----:B------:R-:W-:Y:S01]  /*d820*/  IMAD.MOV.U32 R3, RZ, RZ, R18 ;  /* 0x000000ffff037224 */ /* 0x000fe200078e0012 */
[----:B------:R-:W-:Y:S01]  /*d830*/  ULDC UR5, c[0x0][0x618] ;  /* 0x0001860000057ab9 */ /* 0x000fe20000000800 */
[----:B------:R-:W-:Y:S01]  /*d840*/  IMAD R2, R2, UR6, RZ ;  /* 0x0000000602027c24 */ /* 0x000fe2000f8e02ff */
[----:B------:R-:W3:Y:S02]  /*d850*/  LDC R20, c[0x0][0x148] ;  /* 0x00005200ff147b82 */ /* 0x000ee40000000800 */
[----:B------:R-:W4:Y:S01]  /*d860*/  F2I.U32.TRUNC.NTZ R4, R4 ;  /* 0x0000000400047305 */ /* 0x000f22000020f000 */
[----:B------:R-:W-:Y:S02]  /*d870*/  IMAD R5, R21, UR7, R2 ;  /* 0x0000000715057c24 */ /* 0x000fe4000f8e0202 */
[----:B------:R-:W-:Y:S01]  /*d880*/  IMAD.MOV.U32 R2, RZ, RZ, R19 ;  /* 0x000000ffff027224 */ /* 0x000fe200078e0013 */
[----:B0-----:R-:W-:-:S03]  /*d890*/  ISETP.NE.AND P2, PT, R22, 0x1, PT ;  /* 0x000000011600780c */ /* 0x001fc60003f45270 */
[----:B------:R-:W-:Y:S01]  /*d8a0*/  IMAD.WIDE.U32 R2, R21, UR6, R2 ;  /* 0x0000000615027c25 */ /* 0x000fe2000f8e0002 */
[----:B------:R-:W-:Y:S02]  /*d8b0*/  ULDC.64 UR6, c[0x0][0x640] ;  /* 0x0001900000067ab9 */ /* 0x000fe40000000a00 */
[----:B------:R-:W-:Y:S01]  /*d8c0*/  ISETP.NE.U32.AND P0, PT, RZ, UR6, PT ;  /* 0x00000006ff007c0c */ /* 0x000fe2000bf05070 */
[----:B--2---:R-:W-:Y:S02]  /*d8d0*/  IMAD.MOV R16, RZ, RZ, -R16 ;  /* 0x000000ffff107224 */ /* 0x004fe400078e0a10 */
[----:B------:R-:W-:Y:S01]  /*d8e0*/  IMAD.IADD R3, R3, 0x1, R5 ;  /* 0x0000000103037824 */ /* 0x000fe200078e0205 */
[----:B------:R-:W-:Y:S01]  /*d8f0*/  ISETP.NE.AND.EX P0, PT, RZ, UR7, PT, P0 ;  /* 0x00000007ff007c0c */ /* 0x000fe2000bf05300 */
[----:B-1----:R-:W-:-:S03]  /*d900*/  IMAD R14, R23, R16, R14 ;  /* 0x00000010170e7224 */ /* 0x002fc600078e020e */
[--C-:B------:R-:W-:Y:S01]  /*d910*/  SHF.R.U64 R16, R2, UR5, R3.reuse ;  /* 0x0000000502107c19 */ /* 0x100fe20008001203 */
[----:B----4-:R-:W-:Y:S01]  /*d920*/  IMAD.MOV R2, RZ, RZ, -R4 ;  /* 0x000000ffff027224 */ /* 0x010fe200078e0a04 */
[----:B------:R-:W-:Y:S01]  /*d930*/  SHF.R.U32.HI R3, RZ, UR5, R3 ;  /* 0x00000005ff037c19 */ /* 0x000fe20008011603 */
[----:B------:R-:W-:Y:S02]  /*d940*/  ULDC UR5, c[0x0][0x608] ;  /* 0x0001820000057ab9 */ /* 0x000fe40000000800 */
[----:B---3--:R-:W-:Y:S01]  /*d950*/  @P2 IMAD R14, R20, R2, R15 ;  /* 0x00000002140e2224 */ /* 0x008fe200078e020f */
[--C-:B------:R-:W-:Y:S02]  /*d960*/  SHF.R.U64 R20, R16, UR5, R3.reuse ;  /* 0x0000000510147c19 */ /* 0x100fe40008001203 */
[----:B------:R-:W-:Y:S01]  /*d970*/  SHF.R.U32.HI R3, RZ, UR5, R3 ;  /* 0x00000005ff037c19 */ /* 0x000fe20008011603 */
[----:B------:R-:W-:-:S03]  /*d980*/  ULDC UR5, c[0x0][0x658] ;  /* 0x0001960000057ab9 */ /* 0x000fc60000000800 */
[--C-:B------:R-:W-:Y:S02]  /*d990*/  SHF.R.U64 R15, R20, UR5, R3.reuse ;  /* 0x00000005140f7c19 */ /* 0x100fe40008001203 */
[----:B------:R-:W-:-:S03]  /*d9a0*/  SHF.R.U32.HI R21, RZ, UR5, R3 ;  /* 0x00000005ff157c19 */ /* 0x000fc60008011603 */
[----:B------:R-:W-:Y:S02]  /*d9b0*/  IMAD.MOV.U32 R4, RZ, RZ, R15 ;  /* 0x000000ffff047224 */ /* 0x000fe400078e000f */
[----:B------:R-:W-:Y:S01]  /*d9c0*/  IMAD.MOV.U32 R3, RZ, RZ, R21 ;  /* 0x000000ffff037224 */ /* 0x000fe200078e0015 */
[----:B------:R-:W-:Y:S06]  /*d9d0*/  @!P0 BRA `(.L_x_438) ;  /* 0x00000000002c8947 */ /* 0x000fec0003800000 */
        /* <DEDUP_REMOVED lines=9> */
[----:B------:R-:W-:-:S04]  /*da70*/  IMAD.WIDE.U32.X R2, R21, UR7, R2, P1 ;  /* 0x0000000715027c25 */ /* 0x000fc800088e0402 */
[----:B------:R-:W-:-:S07]  /*da80*/  IMAD.MOV.U32 R4, RZ, RZ, R2 ;  /* 0x000000ffff047224 */ /* 0x000fce00078e0002 */
.L_x_438:
[----:B------:R-:W-:Y:S01]  /*da90*/  ULDC UR5, c[0x0][0x648] ;  /* 0x0001920000057ab9 */ /* 0x000fe20000000800 */
[----:B------:R-:W-:Y:S01]  /*daa0*/  LOP3.LUT R2, R20, UR17, RZ, 0xc0, !PT ;  /* 0x0000001114027c12 */ /* 0x000fe2000f8ec0ff */
[----:B------:R-:W-:Y:S01]  /*dab0*/  ULDC UR6, c[0x0][0x610] ;  /* 0x0001840000067ab9 */ /* 0x000fe20000000800 */
[----:B------:R-:W-:Y:S01]  /*dac0*/  SHF.R.U64 R3, R4, UR5, R3 ;  /* 0x0000000504037c19 */ /* 0x000fe20008001203 */
[----:B------:R-:W-:Y:S01]  /*dad0*/  ULDC UR5, c[0x0][0x638] ;  /* 0x00018e0000057ab9 */ /* 0x000fe20000000800 */
[----:B------:R-:W-:-:S03]  /*dae0*/  LOP3.LUT R16, R16, UR4, RZ, 0xc0, !PT ;  /* 0x0000000410107c12 */ /* 0x000fc6000f8ec0ff */
[----:B------:R-:W-:Y:S02]  /*daf0*/  IMAD.MOV R4, RZ, RZ, -R3 ;  /* 0x000000ffff047224 */ /* 0x000fe400078e0a03 */
[----:B------:R-:W-:Y:S02]  /*db00*/  IMAD R3, R3, UR18, R2 ;  /* 0x0000001203037c24 */ /* 0x000fe4000f8e0202 */
[----:B------:R-:W-:Y:S01]  /*db10*/  IMAD R15, R4, UR5, R15 ;  /* 0x00000005040f7c24 */ /* 0x000fe2000f8e020f */
[----:B------:R-:W-:Y:S01]  /*db20*/  ULDC UR5, c[0x0][0x600] ;  /* 0x0001800000057ab9 */ /* 0x000fe20000000800 */
[----:B------:R-:W-:Y:S02]  /*db30*/  IMAD R14, R3, UR6, R14 ;  /* 0x00000006030e7c24 */ /* 0x000fe4000f8e020e */
[----:B------:R-:W-:Y:S02]  /*db40*/  IMAD R15, R15, UR5, R16 ;  /* 0x000000050f0f7c24 */ /* 0x000fe4000f8e0210 */
[----:B------:R-:W-:-:S03]  /*db50*/  IMAD.MOV.U32 R3, RZ, RZ, 0x1 ;  /* 0x00000001ff037424 */ /* 0x000fc600078e00ff */
[----:B------:R-:W-:Y:S02]  /*db60*/  SEL R2, R15, R14, !P2 ;  /* 0x0000000e0f027207 */ /* 0x000fe40005000000 */
[----:B------:R-:W-:-:S07]  /*db70*/  SEL R16, R14, R15, !P2 ;  /* 0x0000000f0e107207 */ /* 0x000fce0005000000 */
.L_x_436:
[----:B------:R-:W-:Y:S05]  /*db80*/  BSYNC B1 ;  /* 0x0000000000017941 */ /* 0x000fea0003800000 */
.L_x_435:
[----:B------:R-:W-:-:S13]  /*db90*/  LOP3.LUT P0, RZ, R3, 0xff, RZ, 0xc0, !PT ;  /* 0x000000ff03ff7812 */ /* 0x000fda000780c0ff */
[----:B------:R-:W-:Y:S05]  /*dba0*/  @P0 BRA `(.L_x_439) ;  /* 0xfffffff400300947 */ /* 0x000fea000383ffff */
[----:B------:R-:W-:Y:S05]  /*dbb0*/  BSYNC B0 ;  /* 0x0000000000007941 */ /* 0x000fea0003800000 */
.L_x_428:
[----:B------:R-:W-:-:S03]  /*dbc0*/  UMOV UR5, 0xffffffff ;  /* 0xffffffff00057882 */ /* 0x000fc60000000000 */
[----:B------:R-:W-:Y:S05]  /*dbd0*/  BRA.DIV UR5, `(.L_x_440) ;  /* 0x0000000205f07947 */ /* 0x000fea000b800000 */
[----:B------:R-:W-:-:S13]  /*dbe0*/  ELECT P6, URZ, PT ;  /* 0x00000000003f782f */ /* 0x000fda00038c0000 */
.L_x_453:
[----:B------:R-:W-:Y:S04]  /*dbf0*/  BSSY B0, `(.L_x_441) ;  /* 0x0000022000007945 */ /* 0x000fe80003800000 */
[----:B------:R-:W-:Y:S05]  /*dc00*/  @!P6 BRA `(.L_x_442) ;  /* 0x000000000080e947 */ /* 0x000fea0003800000 */
[----:B------:R-:W-:-:S04]  /*dc10*/  LOP3.LUT R17, R17, 0x2, RZ, 0xfc, !PT ;  /* 0x0000000211117812 */ /* 0x000fc800078efcff */
[----:B------:R-:W-:-:S13]  /*dc20*/  ISETP.NE.AND P0, PT, R17, 0x3, PT ;  /* 0x000000031100780c */ /* 0x000fda0003f05270 */
[----:B------:R-:W-:Y:S05]  /*dc30*/  @!P0 BRA `(.L_x_443) ;  /* 0x0000000000048947 */ /* 0x000fea0003800000 */
[----:B------:R-:W-:Y:S01]  /*dc40*/  BPT.TRAP 0x1 ;  /* 0x000000040000795c */ /* 0x000fe20000300000 */
.L_x_443:
[----:B------:R-:W0:Y:S01]  /*dc50*/  S2R R3, SR_CgaCtaId ;  /* 0x0000000000037919 */ /* 0x000e220000008800 */
[----:B------:R-:W-:Y:S02]  /*dc60*/  MOV R2, 0x400 ;  /* 0x0000040000027802 */ /* 0x000fe40000000f00 */
[----:B------:R-:W-:Y:S02]  /*dc70*/  SHF.L.U32 R4, R0, 0x1f, RZ ;  /* 0x0000001f00047819 */ /* 0x000fe400000006ff */
[----:B0-----:R-:W-:-:S05]  /*dc80*/  LEA R2, R3, R2, 0x18 ;  /* 0x0000000203027211 */ /* 0x001fca00078ec0ff */
[----:B------:R-:W-:-:S04]  /*dc90*/  VIADD R2, R2, 0x18 ;  /* 0x0000001802027836 */ /* 0x000fc80000000000 */
[C---:B------:R-:W-:Y:S02]  /*dca0*/  IMAD R7, R11.reuse, 0x8, R2 ;  /* 0x000000080b077824 */ /* 0x040fe400078e0202 */
[----:B------:R-:W-:Y:S02]  /*dcb0*/  VIADD R11, R11, 0x1 ;  /* 0x000000010b0b7836 */ /* 0x000fe40000000000 */
[----:B------:R-:W0:Y:S03]  /*dcc0*/  SYNCS.PHASECHK.TRANS64.TRYWAIT P0, [R7+URZ], R4 ;  /* 0x00000004070075a7 */ /* 0x000e26000800017f */
[----:B------:R-:W-:-:S04]  /*dcd0*/  ISETP.NE.AND P1, PT, R11, 0x3, PT ;  /* 0x000000030b00780c */ /* 0x000fc80003f25270 */
[----:B------:R-:W-:Y:S02]  /*dce0*/  SEL R3, RZ, 0x1, P1 ;  /* 0x00000001ff037807 */ /* 0x000fe40000800000 */
[----:B------:R-:W-:Y:S02]  /*dcf0*/  SEL R11, R11, RZ, P1 ;  /* 0x000000ff0b0b7207 */ /* 0x000fe40000800000 */
[----:B------:R-:W-:-:S03]  /*dd00*/  LOP3.LUT R9, R0, R3, RZ, 0x3c, !PT ;  /* 0x0000000300097212 */ /* 0x000fc600078e3cff */
[----:B------:R-:W-:Y:S01]  /*dd10*/  IMAD R6, R11, 0x8, R2 ;  /* 0x000000080b067824 */ /* 0x000fe200078e0202 */
[----:B------:R-:W-:Y:S01]  /*dd20*/  SHF.L.U32 R5, R9, 0x1f, RZ ;  /* 0x0000001f09057819 */ /* 0x000fe200000006ff */
[----:B0-----:R-:W-:Y:S06]  /*dd30*/  @!P0 BRA `(.L_x_444) ;  /* 0x0000000000b88947 */ /* 0x001fec0003800000 */
.L_x_454:
[----:B------:R-:W1:Y:S01]  /*dd40*/  SYNCS.PHASECHK.TRANS64.TRYWAIT P0, [R6+URZ], R5 ;  /* 0x00000005060075a7 */ /* 0x000e62000800017f */
[----:B------:R-:W-:-:S05]  /*dd50*/  VIADD R0, R11, 0x1 ;  /* 0x000000010b007836 */ /* 0x000fca0000000000 */
[----:B------:R-:W-:-:S04]  /*dd60*/  ISETP.NE.AND P1, PT, R0, 0x3, PT ;  /* 0x000000030000780c */ /* 0x000fc80003f25270 */
[----:B0-----:R-:W-:Y:S02]  /*dd70*/  SEL R4, RZ, 0x1, P1 ;  /* 0x00000001ff047807 */ /* 0x001fe40000800000 */
[----:B------:R-:W-:Y:S02]  /*dd80*/  SEL R3, R0, RZ, P1 ;  /* 0x000000ff00037207 */ /* 0x000fe40000800000 */
[----:B------:R-:W-:Y:S01]  /*dd90*/  LOP3.LUT R0, R9, R4, RZ, 0x3c, !PT ;  /* 0x0000000409007212 */ /* 0x000fe200078e3cff */
[----:B-1----:R-:W-:Y:S06]  /*dda0*/  @!P0 BRA `(.L_x_445) ;  /* 0x0000000000b08947 */ /* 0x002fec0003800000 */
.L_x_455:
[----:B------:R-:W-:Y:S01]  /*ddb0*/  IMAD R3, R3, 0x8, R2 ;  /* 0x0000000803037824 */ /* 0x000fe200078e0202 */
[----:B------:R-:W-:-:S07]  /*ddc0*/  SHF.L.U32 R0, R0, 0x1f, RZ ;  /* 0x0000001f00007819 */ /* 0x000fce00000006ff */
.L_x_446:
[----:B-1----:R1:W2:Y:S02]  /*ddd0*/  SYNCS.PHASECHK.TRANS64.TRYWAIT P0, [R3+URZ], R0 ;  /* 0x00000000030075a7 */ /* 0x0022a4000800017f */
[----:B--2---:R-:W-:Y:S05]  /*dde0*/  @!P0 NANOSLEEP.SYNCS 0x989680 ;  /* 0x009896800000895d */ /* 0x004fea0003900000 */
[----:B------:R-:W2:Y:S02]  /*ddf0*/  @!P0 SYNCS.PHASECHK.TRANS64 P0, [R3+URZ], R0 ;  /* 0x00000000030085a7 */ /* 0x000ea4000800007f */
[----:B--2---:R-:W-:Y:S05]  /*de00*/  @!P0 BRA `(.L_x_446) ;  /* 0xfffffffc00f08947 */ /* 0x004fea000383ffff */
.L_x_442:
[----:B------:R-:W-:Y:S05]  /*de10*/  BSYNC B0 ;  /* 0x0000000000007941 */ /* 0x000fea0003800000 */
.L_x_441:
[----:B------:R-:W-:Y:S05]  /*de20*/  EXIT ;  /* 0x000000000000794d */ /* 0x000fea0003800000 */
.L_x_21:
[----:B---3--:R3:W4:Y:S02]  /*de30*/  SYNCS.PHASECHK.TRANS64.TRYWAIT P1, [R3+URZ], R0 ;  /* 0x00000000030075a7 */ /* 0x008724000802017f */
[----:B----4-:R-:W-:Y:S05]  /*de40*/  @!P1 NANOSLEEP.SYNCS 0x989680 ;  /* 0x009896800000995d */ /* 0x010fea0003900000 */
[----:B------:R-:W4:Y:S02]  /*de50*/  @!P1 SYNCS.PHASECHK.TRANS64 P1, [R3+URZ], R0 ;  /* 0x00000000030095a7 */ /* 0x000f24000802007f */
[----:B----4-:R-:W-:Y:S05]  /*de60*/  @!P1 BRA `(.L_x_21) ;  /* 0xfffffffc00f09947 */ /* 0x010fea000383ffff */
[----:B------:R-:W-:Y:S05]  /*de70*/  BRA `(.L_x_20) ;  /* 0xffffff3400b87947 */ /* 0x000fea000383ffff */
.L_x_26:
[----:B-1----:R1:W2:Y:S02]  /*de80*/  SYNCS.PHASECHK.TRANS64.TRYWAIT P1, [R5+URZ], R4 ;  /* 0x00000004050075a7 */ /* 0x0022a4000802017f */
[----:B--2---:R-:W-:Y:S05]  /*de90*/  @!P1 NANOSLEEP.SYNCS 0x989680 ;  /* 0x009896800000995d */ /* 0x004fea0003900000 */
[----:B------:R-:W2:Y:S02]  /*dea0*/  @!P1 SYNCS.PHASECHK.TRANS64 P1, [R5+URZ], R4 ;  /* 0x00000004050095a7 */ /* 0x000ea4000802007f */
[----:B--2---:R-:W-:Y:S05]  /*deb0*/  @!P1 BRA `(.L_x_26) ;  /* 0xfffffffc00f09947 */ /* 0x004fea000383ffff */
[----:B------:R-:W-:Y:S05]  /*dec0*/  BRA `(.L_x_25) ;  /* 0xffffff3800f87947 */ /* 0x000fea000383ffff */
.L_x_429:
[----:B------:R-:W-:Y:S01]  /*ded0*/  BSSY B1, `(.L_x_447) ;  /* 0x0000006000017945 */ /* 0x000fe20003800000 */
[----:B------:R-:W-:-:S07]  /*dee0*/  IMAD.MOV.U32 R15, RZ, RZ, -0x1 ;  /* 0xffffffffff0f7424 */ /* 0x000fce00078e00ff */
[----:B------:R-:W-:Y:S05]  /*def0*/  WARPSYNC.COLLECTIVE R15, `(.L_x_448) ;  /* 0x000000000f0c7348 */ /* 0x000fea0003c00000 */
[----:B------:R-:W-:Y:S02]  /*df00*/  ELECT P6, UR62, PT ;  /* 0x00000000003e782f */ /* 0x000fe400038c0000 */
[----:B------:R-:W-:Y:S01]  /*df10*/  MOV R14, UR62 ;  /* 0x0000003e000e7c02 */ /* 0x000fe20008000f00 */
[----:B------:R-:W-:Y:S10]  /*df20*/  ENDCOLLECTIVE ;  /* 0x000000000000791b */ /* 0x000ff40003800000 */
.L_x_448:
[----:B------:R-:W-:Y:S05]  /*df30*/  BSYNC B1 ;  /* 0x0000000000017941 */ /* 0x000fea0003800000 */
.L_x_447:
[----:B------:R-:W-:Y:S05]  /*df40*/  BRA `(.L_x_449) ;  /* 0xfffffff000547947 */ /* 0x000fea000383ffff */
.L_x_432:
[----:B0-----:R0:W2:Y:S02]  /*df50*/  SYNCS.PHASECHK.TRANS64.TRYWAIT P0, [R20+URZ+0x18], R5 ;  /* 0x00001805140075a7 */ /* 0x0010a4000800017f */
[----:B--2---:R-:W-:Y:S05]  /*df60*/  @!P0 NANOSLEEP.SYNCS 0x989680 ;  /* 0x009896800000895d */ /* 0x004fea0003900000 */
[----:B------:R-:W2:Y:S02]  /*df70*/  @!P0 SYNCS.PHASECHK.TRANS64 P0, [R20+URZ+0x18], R5 ;  /* 0x00001805140085a7 */ /* 0x000ea4000800007f */
[----:B--2---:R-:W-:Y:S05]  /*df80*/  @!P0 BRA `(.L_x_432) ;  /* 0xfffffffc00f08947 */ /* 0x004fea000383ffff */
[----:B------:R-:W-:Y:S05]  /*df90*/  BRA `(.L_x_450) ;  /* 0xfffffff000947947 */ /* 0x000fea000383ffff */
.L_x_440:
[----:B------:R-:W-:Y:S01]  /*dfa0*/  BSSY B0, `(.L_x_451) ;  /* 0x0000006000007945 */ /* 0x000fe20003800000 */
[----:B------:R-:W-:-:S07]  /*dfb0*/  IMAD.MOV.U32 R15, RZ, RZ, -0x1 ;  /* 0xffffffffff0f7424 */ /* 0x000fce00078e00ff */
[----:B------:R-:W-:Y:S05]  /*dfc0*/  WARPSYNC.COLLECTIVE R15, `(.L_x_452) ;  /* 0x000000000f0c7348 */ /* 0x000fea0003c00000 */
[----:B------:R-:W-:Y:S02]  /*dfd0*/  ELECT P6, UR62, PT ;  /* 0x00000000003e782f */ /* 0x000fe400038c0000 */
[----:B------:R-:W-:Y:S01]  /*dfe0*/  MOV R14, UR62 ;  /* 0x0000003e000e7c02 */ /* 0x000fe20008000f00 */
[----:B------:R-:W-:Y:S10]  /*dff0*/  ENDCOLLECTIVE ;  /* 0x000000000000791b */ /* 0x000ff40003800000 */
.L_x_452:
[----:B------:R-:W-:Y:S05]  /*e000*/  BSYNC B0 ;  /* 0x0000000000007941 */ /* 0x000fea0003800000 */
.L_x_451:
[----:B------:R-:W-:Y:S05]  /*e010*/  BRA `(.L_x_453) ;  /* 0xfffffff800f47947 */ /* 0x000fea000383ffff */
.L_x_444:
[----:B0-----:R0:W1:Y:S02]  /*e020*/  SYNCS.PHASECHK.TRANS64.TRYWAIT P0, [R7+URZ], R4 ;  /* 0x00000004070075a7 */ /* 0x001064000800017f */
[----:B-1----:R-:W-:Y:S05]  /*e030*/  @!P0 NANOSLEEP.SYNCS 0x989680 ;  /* 0x009896800000895d */ /* 0x002fea0003900000 */
[----:B------:R-:W1:Y:S02]  /*e040*/  @!P0 SYNCS.PHASECHK.TRANS64 P0, [R7+URZ], R4 ;  /* 0x00000004070085a7 */ /* 0x000e64000800007f */
[----:B-1----:R-:W-:Y:S05]  /*e050*/  @!P0 BRA `(.L_x_444) ;  /* 0xfffffffc00f08947 */ /* 0x002fea000383ffff */
[----:B------:R-:W-:Y:S05]  /*e060*/  BRA `(.L_x_454) ;  /* 0xfffffffc00347947 */ /* 0x000fea000383ffff */
.L_x_445:
[----:B0-----:R0:W1:Y:S02]  /*e070*/  SYNCS.PHASECHK.TRANS64.TRYWAIT P0, [R6+URZ], R5 ;  /* 0x00000005060075a7 */ /* 0x001064000800017f */
[----:B-1----:R-:W-:Y:S05]  /*e080*/  @!P0 NANOSLEEP.SYNCS 0x989680 ;  /* 0x009896800000895d */ /* 0x002fea0003900000 */
[----:B------:R-:W1:Y:S02]  /*e090*/  @!P0 SYNCS.PHASECHK.TRANS64 P0, [R6+URZ], R5 ;  /* 0x00000005060085a7 */ /* 0x000e64000800007f */
[----:B-1----:R-:W-:Y:S05]  /*e0a0*/  @!P0 BRA `(.L_x_445) ;  /* 0xfffffffc00f08947 */ /* 0x002fea000383ffff */
[----:B------:R-:W-:Y:S05]  /*e0b0*/  BRA `(.L_x_455) ;  /* 0xfffffffc003c7947 */ /* 0x000fea000383ffff */
.L_x_456:
[----:B------:R-:W-:-:S00]  /*e0c0*/  BRA `(.L_x_456) ;  /* 0xfffffffc00fc7947 */ /* 0x000fc0000383ffff */
[----:B------:R-:W-:-:S00]  /*e0d0*/  NOP ;  /* 0x0000000000007918 */ /* 0x000fc00000000000 */
        /* <DEDUP_REMOVED lines=10> */
.L_x_457:


//--------------------- .nv.global.init           --------------------------
	.section	.nv.global.init,"aw",@progbits
.nv.global.init:
	.type		$str$22,@object
	.size		$str$22,($str$23 - $str$22)
$str$22:
        /*0000*/ 	.byte	0x6b, 0x5f, 0x74, 0x69, 0x6c, 0x65, 0x5f, 0x63, 0x6f, 0x75, 0x6e, 0x74, 0x20, 0x3e, 0x3d, 0x20
        /*0010*/ 	.byte	0x31, 0x00
	.type		$str$23,@object
	.size		$str$23,(__unnamed_1 - $str$23)
$str$23:
        /*0012*/ 	.byte	0x2f, 0x74, 0x6d, 0x70, 0x2f, 0x63, 0x75, 0x74, 0x6c, 0x61, 0x73, 0x73, 0x5f, 0x73, 0x77, 0x65
        /*0022*/ 	.byte	0x65, 0x70, 0x5f, 0x73, 0x72, 0x63, 0x2f, 0x69, 0x6e, 0x63, 0x6c, 0x75, 0x64, 0x65, 0x2f, 0x63
        /*0032*/ 	.byte	0x75, 0x74, 0x6c, 0x61, 0x73, 0x73, 0x2f, 0x67, 0x65, 0x6d, 0x6d, 0x2f, 0x63, 0x6f, 0x6c, 0x6c
        /*0042*/ 	.byte	0x65, 0x63, 0x74, 0x69, 0x76, 0x65, 0x2f, 0x73, 0x6d, 0x39, 0x30, 0x5f, 0x6d, 0x6d, 0x61, 0x5f
        /*0052*/ 	.byte	0x74, 0x6d, 0x61, 0x5f, 0x67, 0x6d, 0x6d, 0x61, 0x5f, 0x73, 0x73, 0x5f, 0x77, 0x61, 0x72, 0x70
        /*0062*/ 	.byte	0x73, 0x70, 0x65, 0x63, 0x69, 0x61, 0x6c, 0x69, 0x7a, 0x65, 0x64, 0x2e, 0x68, 0x70, 0x70, 0x00
	.type		__unnamed_1,@object
	.size		__unnamed_1,(.L_0 - __unnamed_1)
__unnamed_1:
        /*0072*/ 	.byte	0x76, 0x6f, 0x69, 0x64, 0x20, 0x63, 0x75, 0x74, 0x6c, 0x61, 0x73, 0x73, 0x3a, 0x3a, 0x67, 0x65
        /* <DEDUP_REMOVED lines=173> */
.L_0:


//--------------------- .nv.shared._ZN7cutlass13device_kernelINS_4gemm6kernel13GemmUniversalIN4cute5tupleIJiiiiEEENS1_10collective13CollectiveMmaINS1_34MainloopSm90TmaGmmaWarpSpecializedILi3ENS5_IJNS4_1CILi2EEENSA_ILi1EEESC_EEENS1_35KernelTmaWarpSpecializedCooperativeEEENS5_IJNSA_ILi128EEENSA_ILi384EEESG_EEEaNS5_IJlSC_lEEEaSJ_NS4_8TiledMMAINS4_8MMA_AtomIJNS4_4SM904GMMA27MMA_64x192x32_S32S8S8_SS_TNEEEENS4_6LayoutISD_NS5_IJSC_NSA_ILi0EEESR_EEEEENS5_IJNS4_10UnderscoreESU_SU_EEEEENS4_13SM90_TMA_LOADENS4_14ComposedLayoutINS4_7SwizzleILi3ELi4ELi3EEENS4_18smem_ptr_flag_bitsILi8EEENSQ_INS5_IJNSA_ILi8EEESG_EEENS5_IJSG_SC_EEEEEEEvNS4_8identityENS4_23SM90_TMA_LOAD_MULTICASTES17_vS18_EENS_8epilogue10collective6detail29Sm90TmaWarpSpecializedAdapterINS1C_15DefaultEpilogueIaSJ_SJ_NS1B_6thread17LinearCombinationIaLi1EiiLNS1G_9ScaleType4KindE0ELNS_15FloatRoundStyleE2EaEENS1_15EpilogueDefaultEEEEEvvEEEEvNT_6ParamsE --------------------------
	.section	.nv.shared._ZN7cutlass13device_kernelINS_4gemm6kernel13GemmUniversalIN4cute5tupleIJiiiiEEENS1_10collective13CollectiveMmaINS1_34MainloopSm90TmaGmmaWarpSpecializedILi3ENS5_IJNS4_1CILi2EEENSA_ILi1EEESC_EEENS1_35KernelTmaWarpSpecializedCooperativeEEENS5_IJNSA_ILi128EEENSA_ILi384EEESG_EEEaNS5_IJlSC_lEEEaSJ_NS4_8TiledMMAINS4_8MMA_AtomIJNS4_4SM904GMMA27MMA_64x192x32_S32S8S8_SS_TNEEEENS4_6LayoutISD_NS5_IJSC_NSA_ILi0EEESR_EEEEENS5_IJNS4_10UnderscoreESU_SU_EEEEENS4_13SM90_TMA_LOADENS4_14ComposedLayoutINS4_7SwizzleILi3ELi4ELi3EEENS4_18smem_ptr_flag_bitsILi8EEENSQ_INS5_IJNSA_ILi8EEESG_EEENS5_IJSG_SC_EEEEEEEvNS4_8identityENS4_23SM90_TMA_LOAD_MULTICASTES17_vS18_EENS_8epilogue10collective6detail29Sm90TmaWarpSpecializedAdapterINS1C_15DefaultEpilogueIaSJ_SJ_NS1B_6thread17LinearCombinationIaLi1EiiLNS1G_9ScaleType4KindE0ELNS_15FloatRoundStyleE2EaEENS1_15EpilogueDefaultEEEEEvvEEEEvNT_6ParamsE,"aw",@nobits
	.sectionflags	@""
	.align	16
	.zero		1024


//--------------------- .nv.shared.reserved.0     --------------------------
	.section	.nv.shared.reserved.0,"aw",@nobits
	.weak		__nv_reservedSMEM_offset_0_alias
	.size		__nv_reservedSMEM_offset_0_alias, 0, 0
	.other		__nv_reservedSMEM_offset_0_alias,@"STO_CUDA_RESERVED_SHARED STV_DEFAULT"
__nv_reservedSMEM_offset_0_alias:
	.zero		0


//--------------------- .nv.global                --------------------------
	.section	.nv.global,"aw",@nobits
.nv.global:
	.type		_ZN39_INTERNAL_5cbff015_4_k_cu_0d5710ee_94874cute1_E,@object
	.size		_ZN39_INTERNAL_5cbff015_4_k_cu_0d5710ee_94874cute1_E,(_ZN39_INTERNAL_5cbff015_4_k_cu_0d5710ee_94874cuda3std3__45__cpo6cbeginE - _ZN39_INTERNAL_5cbff015_4_k_cu_0d5710ee_94874cute1_E)
_ZN39_INTERNAL_5cbff015_4_k_cu_0d5710ee_94874cute1_E:
	.zero		1
	.type		_ZN39_INTERNAL_5cbff015_4_k_cu_0d5710ee_94874cuda3std3__45__cpo6cbeginE,@object
	.size		_ZN39_INTERNAL_5cbff015_4_k_cu_0d5710ee_94874cuda3std3__45__cpo6cbeginE,(_ZN39_INTERNAL_5cbff015_4_k_cu_0d5710ee_94874cuda3std3__48in_placeE - _ZN39_INTERNAL_5cbff015_4_k_cu_0d5710ee_94874cuda3std3__45__cpo6cbeginE)
_ZN39_INTERNAL_5cbff015_4_k_cu_0d5710ee_94874cuda3std3__45__cpo6cbeginE:
	.zero		1
	.type		_ZN39_INTERNAL_5cbff015_4_k_cu_0d5710ee_94874cuda3std3__48in_placeE,@object
	.size		_ZN39_INTERNAL_5cbff015_4_k_cu_0d5710ee_94874cuda3std3__48in_placeE,(_ZN39_INTERNAL_5cbff015_4_k_cu_0d5710ee_94874cuda3std6ranges3__45__cpo9iter_moveE - _ZN39_INTERNAL_5cbff015_4_k_cu_0d5710ee_94874cuda3std3__48in_placeE)
_ZN39_INTERNAL_5cbff015_4_k_cu_0d5710ee_94874cuda3std3__48in_placeE:
	.zero		1
	.type		_ZN39_INTERNAL_5cbff015_4_k_cu_0d5710ee_94874cuda3std6ranges3__45__cpo9iter_moveE,@object
	.size		_ZN39_INTERNAL_5cbff015_4_k_cu_0d5710ee_94874cuda3std6ranges3__45__cpo9iter_moveE,(_ZN39_INTERNAL_5cbff015_4_k_cu_0d5710ee_94874cuda3std3__45__cpo5beginE - _ZN39_INTERNAL_5cbff015_4_k_cu_0d5710ee_94874cuda3std6ranges3__45__cpo9iter_moveE)
_ZN39_INTERNAL_5cbff015_4_k_cu_0d5710ee_94874cuda3std6ranges3__45__cpo9iter_moveE:
	.zero		1
	.type		_ZN39_INTERNAL_5cbff015_4_k_cu_0d5710ee_94874cuda3std3__45__cpo5beginE,@object
	.size		_ZN39_INTERNAL_5cbff015_4_k_cu_0d5710ee_94874cuda3std3__45__cpo5beginE,(_ZN39_INTERNAL_5cbff015_4_k_cu_0d5710ee_94874cuda3std3__441_GLOBAL__N__5cbff015_4_k_cu_0d5710ee_94876ignoreE - _ZN39_INTERNAL_5cbff015_4_k_cu_0d5710ee_94874cuda3std3__45__cpo5beginE)
_ZN39_INTERNAL_5cbff015_4_k_cu_0d5710ee_94874cuda3std3__45__cpo5beginE:
	.zero		1
	.type		_ZN39_INTERNAL_5cbff015_4_k_cu_0d5710ee_94874cuda3std3__441_GLOBAL__N__5cbff015_4_k_cu_0d5710ee_94876ignoreE,@object
	.size		_ZN39_INTERNAL_5cbff015_4_k_cu_0d5710ee_94874cuda3std3__441_GLOBAL__N__5cbff015_4_k_cu_0d5710ee_94876ignoreE,(_ZN39_INTERNAL_5cbff015_4_k_cu_0d5710ee_94874cute7productE - _ZN39_INTERNAL_5cbff015_4_k_cu_0d5710ee_94874cuda3std3__441_GLOBAL__N__5cbff015_4_k_cu_0d5710ee_94876ignoreE)
_ZN39_INTERNAL_5cbff015_4_k_cu_0d5710ee_94874cuda3std3__441_GLOBAL__N__5cbff015_4_k_cu_0d5710ee_94876ignoreE:
	.zero		1
	.type		_ZN39_INTERNAL_5cbff015_4_k_cu_0d5710ee_94874cute7productE,@object
	.size		_ZN39_INTERNAL_5cbff015_4_k_cu_0d5710ee_94874cute7productE,(_ZN39_INTERNAL_5cbff015_4_k_cu_0d5710ee_94874cuda3std3__45__cpo3endE - _ZN39_INTERNAL_5cbff015_4_k_cu_0d5710ee_94874cute7productE)
_ZN39_INTERNAL_5cbff015_4_k_cu_0d5710ee_94874cute7productE:
	.zero		1
	.type		_ZN39_INTERNAL_5cbff015_4_k_cu_0d5710ee_94874cuda3std3__45__cpo3endE,@object
	.size		_ZN39_INTERNAL_5cbff015_4_k_cu_0d5710ee_94874cuda3std3__45__cpo3endE,(_ZN39_INTERNAL_5cbff015_4_k_cu_0d5710ee_94874cuda3std3__419piecewise_constructE - _ZN39_INTERNAL_5cbff015_4_k_cu_0d5710ee_94874cuda3std3__45__cpo3endE)
_ZN39_INTERNAL_5cbff015_4_k_cu_0d5710ee_94874cuda3std3__45__cpo3endE:
	.zero		1
	.type		_ZN39_INTERNAL_5cbff015_4_k_cu_0d5710ee_94874cuda3std3__419piecewise_constructE,@object
	.size		_ZN39_INTERNAL_5cbff015_4_k_cu_0d5710ee_94874cuda3std3__419piecewise_constructE,(_ZN39_INTERNAL_5cbff015_4_k_cu_0d5710ee_94874cuda3std3__45__cpo4cendE - _ZN39_INTERNAL_5cbff015_4_k_cu_0d5710ee_94874cuda3std3__419piecewise_constructE)
_ZN39_INTERNAL_5cbff015_4_k_cu_0d5710ee_94874cuda3std3__419piecewise_constructE:
	.zero		1
	.type		_ZN39_INTERNAL_5cbff015_4_k_cu_0d5710ee_94874cuda3std3__45__cpo4cendE,@object
	.size		_ZN39_INTERNAL_5cbff015_4_k_cu_0d5710ee_94874cuda3std3__45__cpo4cendE,(_ZN39_INTERNAL_5cbff015_4_k_cu_0d5710ee_94874cuda3std6ranges3__45__cpo4swapE - _ZN39_INTERNAL_5cbff015_4_k_cu_0d5710ee_94874cuda3std3__45__cpo4cendE)
_ZN39_INTERNAL_5cbff015_4_k_cu_0d5710ee_94874cuda3std3__45__cpo4cendE:
	.zero		1
	.type		_ZN39_INTERNAL_5cbff015_4_k_cu_0d5710ee_94874cuda3std6ranges3__45__cpo4swapE,@object
	.size		_ZN39_INTERNAL_5cbff015_4_k_cu_0d5710ee_94874cuda3std6ranges3__45__cpo4swapE,(.L_8 - _ZN39_INTERNAL_5cbff015_4_k_cu_0d5710ee_94874cuda3std6ranges3__45__cpo4swapE)
_ZN39_INTERNAL_5cbff015_4_k_cu_0d5710ee_94874cuda3std6ranges3__45__cpo4swapE:
	.zero		1
.L_8:


//--------------------- .nv.constant0._ZN7cutlass13device_kernelINS_4gemm6kernel13GemmUniversalIN4cute5tupleIJiiiiEEENS1_10collective13CollectiveMmaINS1_34MainloopSm90TmaGmmaWarpSpecializedILi3ENS5_IJNS4_1CILi2EEENSA_ILi1EEESC_EEENS1_35KernelTmaWarpSpecializedCooperativeEEENS5_IJNSA_ILi128EEENSA_ILi384EEESG_EEEaNS5_IJlSC_lEEEaSJ_NS4_8TiledMMAINS4_8MMA_AtomIJNS4_4SM904GMMA27MMA_64x192x32_S32S8S8_SS_TNEEEENS4_6LayoutISD_NS5_IJSC_NSA_ILi0EEESR_EEEEENS5_IJNS4_10UnderscoreESU_SU_EEEEENS4_13SM90_TMA_LOADENS4_14ComposedLayoutINS4_7SwizzleILi3ELi4ELi3EEENS4_18smem_ptr_flag_bitsILi8EEENSQ_INS5_IJNSA_ILi8EEESG_EEENS5_IJSG_SC_EEEEEEEvNS4_8identityENS4_23SM90_TMA_LOAD_MULTICASTES17_vS18_EENS_8epilogue10collective6detail29Sm90TmaWarpSpecializedAdapterINS1C_15DefaultEpilogueIaSJ_SJ_NS1B_6thread17LinearCombinationIaLi1EiiLNS1G_9ScaleType4KindE0ELNS_15FloatRoundStyleE2EaEENS1_15EpilogueDefaultEEEEEvvEEEEvNT_6ParamsE --------------------------
	.section	.nv.constant0._ZN7cutlass13device_kernelINS_4gemm6kernel13GemmUniversalIN4cute5tupleIJiiiiEEENS1_10collective13CollectiveMmaINS1_34MainloopSm90TmaGmmaWarpSpecializedILi3ENS5_IJNS4_1CILi2EEENSA_ILi1EEESC_EEENS1_35KernelTmaWarpSpecializedCooperativeEEENS5_IJNSA_ILi128EEENSA_ILi384EEESG_EEEaNS5_IJlSC_lEEEaSJ_NS4_8TiledMMAINS4_8MMA_AtomIJNS4_4SM904GMMA27MMA_64x192x32_S32S8S8_SS_TNEEEENS4_6LayoutISD_NS5_IJSC_NSA_ILi0EEESR_EEEEENS5_IJNS4_10UnderscoreESU_SU_EEEEENS4_13SM90_TMA_LOADENS4_14ComposedLayoutINS4_7SwizzleILi3ELi4ELi3EEENS4_18smem_ptr_flag_bitsILi8EEENSQ_INS5_IJNSA_ILi8EEESG_EEENS5_IJSG_SC_EEEEEEEvNS4_8identityENS4_23SM90_TMA_LOAD_MULTICASTES17_vS18_EENS_8epilogue10collective6detail29Sm90TmaWarpSpecializedAdapterINS1C_15DefaultEpilogueIaSJ_SJ_NS1B_6thread17LinearCombinationIaLi1EiiLNS1G_9ScaleType4KindE0ELNS_15FloatRoundStyleE2EaEENS1_15EpilogueDefaultEEEEEvvEEEEvNT_6ParamsE,"a",@progbits
	.sectionflags	@""
	.align	4
.nv.constant0._ZN7cutlass13device_kernelINS_4gemm6kernel13GemmUniversalIN4cute5tupleIJiiiiEEENS1_10collective13CollectiveMmaINS1_34MainloopSm90TmaGmmaWarpSpecializedILi3ENS5_IJNS4_1CILi2EEENSA_ILi1EEESC_EEENS1_35KernelTmaWarpSpecializedCooperativeEEENS5_IJNSA_ILi128EEENSA_ILi384EEESG_EEEaNS5_IJlSC_lEEEaSJ_NS4_8TiledMMAINS4_8MMA_AtomIJNS4_4SM904GMMA27MMA_64x192x32_S32S8S8_SS_TNEEEENS4_6LayoutISD_NS5_IJSC_NSA_ILi0EEESR_EEEEENS5_IJNS4_10UnderscoreESU_SU_EEEEENS4_13SM90_TMA_LOADENS4_14ComposedLayoutINS4_7SwizzleILi3ELi4ELi3EEENS4_18smem_ptr_flag_bitsILi8EEENSQ_INS5_IJNSA_ILi8EEESG_EEENS5_IJSG_SC_EEEEEEEvNS4_8identityENS4_23SM90_TMA_LOAD_MULTICASTES17_vS18_EENS_8epilogue10collective6detail29Sm90TmaWarpSpecializedAdapterINS1C_15DefaultEpilogueIaSJ_SJ_NS1B_6thread17LinearCombinationIaLi1EiiLNS1G_9ScaleType4KindE0ELNS_15FloatRoundStyleE2EaEENS1_15EpilogueDefaultEEEEEvvEEEEvNT_6ParamsE:
	.zero		1664


//--------------------- SYMBOLS --------------------------

	.type		.nv.reservedSmem.offset0,@object
	.size		.nv.reservedSmem.offset0,0x4
	.type		__assertfail,@function
